//
// Generated by NVIDIA NVVM Compiler
//
// Compiler Build ID: CL-36424714
// Cuda compilation tools, release 13.0, V13.0.88
// Based on NVVM 20.0.0
//

.version 9.0
.target sm_100
.address_size 64

	// .globl	_Z24gaussianDerivativeKernelPdS_id

.visible .entry _Z24gaussianDerivativeKernelPdS_id(
	.param .u64 .ptr .align 1 _Z24gaussianDerivativeKernelPdS_id_param_0,
	.param .u64 .ptr .align 1 _Z24gaussianDerivativeKernelPdS_id_param_1,
	.param .u32 _Z24gaussianDerivativeKernelPdS_id_param_2,
	.param .f64 _Z24gaussianDerivativeKernelPdS_id_param_3
)
{
	.reg .pred 	%p<5>;
	.reg .b32 	%r<32>;
	.reg .b32 	%f<3>;
	.reg .b64 	%rd<8>;
	.reg .b64 	%fd<35>;

	ld.param.u64 	%rd1, [_Z24gaussianDerivativeKernelPdS_id_param_0];
	ld.param.u64 	%rd2, [_Z24gaussianDerivativeKernelPdS_id_param_1];
	ld.param.u32 	%r8, [_Z24gaussianDerivativeKernelPdS_id_param_2];
	ld.param.f64 	%fd6, [_Z24gaussianDerivativeKernelPdS_id_param_3];
	mov.u32 	%r9, %tid.x;
	shr.u32 	%r10, %r8, 31;
	add.s32 	%r11, %r8, %r10;
	shr.s32 	%r12, %r11, 1;
	sub.s32 	%r1, %r9, %r12;
	mov.u32 	%r13, %tid.y;
	sub.s32 	%r14, %r13, %r12;
	max.s32 	%r15, %r1, %r14;
	setp.gt.s32 	%p1, %r15, %r12;
	@%p1 bra 	$L__BB0_5;
	add.s32 	%r16, %r1, %r12;
	add.s32 	%r17, %r14, %r12;
	mad.lo.s32 	%r4, %r16, %r8, %r17;
	mul.lo.s32 	%r18, %r14, %r14;
	mad.lo.s32 	%r19, %r1, %r1, %r18;
	cvt.rn.f64.u32 	%fd7, %r19;
	add.f64 	%fd8, %fd6, %fd6;
	mul.f64 	%fd9, %fd6, %fd8;
	neg.f64 	%fd10, %fd7;
	div.rn.f64 	%fd1, %fd10, %fd9;
	fma.rn.f64 	%fd11, %fd1, 0d3FF71547652B82FE, 0d4338000000000000;
	{
	.reg .b32 %temp; 
	mov.b64 	{%r5, %temp}, %fd11;
	}
	mov.f64 	%fd12, 0dC338000000000000;
	add.rn.f64 	%fd13, %fd11, %fd12;
	fma.rn.f64 	%fd14, %fd13, 0dBFE62E42FEFA39EF, %fd1;
	fma.rn.f64 	%fd15, %fd13, 0dBC7ABC9E3B39803F, %fd14;
	fma.rn.f64 	%fd16, %fd15, 0d3E5ADE1569CE2BDF, 0d3E928AF3FCA213EA;
	fma.rn.f64 	%fd17, %fd16, %fd15, 0d3EC71DEE62401315;
	fma.rn.f64 	%fd18, %fd17, %fd15, 0d3EFA01997C89EB71;
	fma.rn.f64 	%fd19, %fd18, %fd15, 0d3F2A01A014761F65;
	fma.rn.f64 	%fd20, %fd19, %fd15, 0d3F56C16C1852B7AF;
	fma.rn.f64 	%fd21, %fd20, %fd15, 0d3F81111111122322;
	fma.rn.f64 	%fd22, %fd21, %fd15, 0d3FA55555555502A1;
	fma.rn.f64 	%fd23, %fd22, %fd15, 0d3FC5555555555511;
	fma.rn.f64 	%fd24, %fd23, %fd15, 0d3FE000000000000B;
	fma.rn.f64 	%fd25, %fd24, %fd15, 0d3FF0000000000000;
	fma.rn.f64 	%fd26, %fd25, %fd15, 0d3FF0000000000000;
	{
	.reg .b32 %temp; 
	mov.b64 	{%r6, %temp}, %fd26;
	}
	{
	.reg .b32 %temp; 
	mov.b64 	{%temp, %r7}, %fd26;
	}
	shl.b32 	%r20, %r5, 20;
	add.s32 	%r21, %r20, %r7;
	mov.b64 	%fd34, {%r6, %r21};
	{
	.reg .b32 %temp; 
	mov.b64 	{%temp, %r22}, %fd1;
	}
	mov.b32 	%f2, %r22;
	abs.f32 	%f1, %f2;
	setp.lt.f32 	%p2, %f1, 0f4086232B;
	@%p2 bra 	$L__BB0_4;
	setp.lt.f64 	%p3, %fd1, 0d0000000000000000;
	add.f64 	%fd27, %fd1, 0d7FF0000000000000;
	selp.f64 	%fd34, 0d0000000000000000, %fd27, %p3;
	setp.geu.f32 	%p4, %f1, 0f40874800;
	@%p4 bra 	$L__BB0_4;
	shr.u32 	%r23, %r5, 31;
	add.s32 	%r24, %r5, %r23;
	shr.s32 	%r25, %r24, 1;
	shl.b32 	%r26, %r25, 20;
	add.s32 	%r27, %r7, %r26;
	mov.b64 	%fd28, {%r6, %r27};
	sub.s32 	%r28, %r5, %r25;
	shl.b32 	%r29, %r28, 20;
	add.s32 	%r30, %r29, 1072693248;
	mov.b32 	%r31, 0;
	mov.b64 	%fd29, {%r31, %r30};
	mul.f64 	%fd34, %fd29, %fd28;
$L__BB0_4:
	cvt.rn.f64.s32 	%fd30, %r14;
	mul.f64 	%fd31, %fd34, %fd30;
	cvta.to.global.u64 	%rd3, %rd1;
	mul.wide.s32 	%rd4, %r4, 8;
	add.s64 	%rd5, %rd3, %rd4;
	st.global.f64 	[%rd5], %fd31;
	cvt.rn.f64.s32 	%fd32, %r1;
	mul.f64 	%fd33, %fd34, %fd32;
	cvta.to.global.u64 	%rd6, %rd2;
	add.s64 	%rd7, %rd6, %rd4;
	st.global.f64 	[%rd7], %fd33;
$L__BB0_5:
	ret;

}
	// .globl	_Z17convolutionKernelPdS_S_S_S_S_iii
.visible .entry _Z17convolutionKernelPdS_S_S_S_S_iii(
	.param .u64 .ptr .align 1 _Z17convolutionKernelPdS_S_S_S_S_iii_param_0,
	.param .u64 .ptr .align 1 _Z17convolutionKernelPdS_S_S_S_S_iii_param_1,
	.param .u64 .ptr .align 1 _Z17convolutionKernelPdS_S_S_S_S_iii_param_2,
	.param .u64 .ptr .align 1 _Z17convolutionKernelPdS_S_S_S_S_iii_param_3,
	.param .u64 .ptr .align 1 _Z17convolutionKernelPdS_S_S_S_S_iii_param_4,
	.param .u64 .ptr .align 1 _Z17convolutionKernelPdS_S_S_S_S_iii_param_5,
	.param .u32 _Z17convolutionKernelPdS_S_S_S_S_iii_param_6,
	.param .u32 _Z17convolutionKernelPdS_S_S_S_S_iii_param_7,
	.param .u32 _Z17convolutionKernelPdS_S_S_S_S_iii_param_8
)
{
	.reg .pred 	%p<94>;
	.reg .b32 	%r<93>;
	.reg .b64 	%rd<49>;
	.reg .b64 	%fd<180>;

	ld.param.u64 	%rd12, [_Z17convolutionKernelPdS_S_S_S_S_iii_param_0];
	ld.param.u64 	%rd9, [_Z17convolutionKernelPdS_S_S_S_S_iii_param_1];
	ld.param.u64 	%rd10, [_Z17convolutionKernelPdS_S_S_S_S_iii_param_2];
	ld.param.u64 	%rd11, [_Z17convolutionKernelPdS_S_S_S_S_iii_param_3];
	ld.param.u64 	%rd13, [_Z17convolutionKernelPdS_S_S_S_S_iii_param_4];
	ld.param.u64 	%rd14, [_Z17convolutionKernelPdS_S_S_S_S_iii_param_5];
	ld.param.u32 	%r39, [_Z17convolutionKernelPdS_S_S_S_S_iii_param_6];
	ld.param.u32 	%r40, [_Z17convolutionKernelPdS_S_S_S_S_iii_param_7];
	ld.param.u32 	%r41, [_Z17convolutionKernelPdS_S_S_S_S_iii_param_8];
	cvta.to.global.u64 	%rd1, %rd14;
	cvta.to.global.u64 	%rd2, %rd13;
	cvta.to.global.u64 	%rd3, %rd12;
	mov.u32 	%r42, %ctaid.y;
	mov.u32 	%r43, %ntid.y;
	mov.u32 	%r44, %tid.y;
	mad.lo.s32 	%r1, %r42, %r43, %r44;
	mov.u32 	%r45, %ctaid.x;
	mov.u32 	%r46, %ntid.x;
	mul.lo.s32 	%r2, %r45, %r46;
	mov.u32 	%r3, %tid.x;
	add.s32 	%r4, %r2, %r3;
	setp.ge.s32 	%p2, %r1, %r40;
	setp.ge.s32 	%p3, %r4, %r39;
	or.pred  	%p4, %p3, %p2;
	@%p4 bra 	$L__BB1_46;
	shr.u32 	%r47, %r41, 31;
	add.s32 	%r48, %r41, %r47;
	shr.s32 	%r6, %r48, 1;
	neg.s32 	%r5, %r6;
	setp.lt.s32 	%p5, %r6, %r5;
	mov.f64 	%fd176, 0d0000000000000000;
	mov.f64 	%fd177, %fd176;
	@%p5 bra 	$L__BB1_45;
	sub.s32 	%r49, %r6, %r5;
	add.s32 	%r50, %r49, 1;
	and.b32  	%r7, %r50, 7;
	and.b32  	%r8, %r50, 3;
	and.b32  	%r9, %r50, 1;
	add.s32 	%r51, %r3, %r5;
	add.s32 	%r10, %r51, %r2;
	and.b32  	%r52, %r50, -8;
	neg.s32 	%r11, %r52;
	mov.f64 	%fd177, 0d0000000000000000;
	mov.u32 	%r84, %r5;
	mov.f64 	%fd176, %fd177;
$L__BB1_3:
	mov.u32 	%r12, %r84;
	sub.s32 	%r53, %r6, %r5;
	setp.lt.u32 	%p6, %r53, 7;
	add.s32 	%r54, %r12, %r1;
	setp.gt.s32 	%p7, %r54, -1;
	setp.lt.s32 	%p8, %r54, %r40;
	and.pred  	%p1, %p7, %p8;
	add.s32 	%r55, %r12, %r6;
	mul.lo.s32 	%r13, %r55, %r41;
	add.s32 	%r14, %r13, %r6;
	mul.lo.s32 	%r15, %r54, %r39;
	mov.u32 	%r91, %r5;
	@%p6 bra 	$L__BB1_23;
	add.s32 	%r89, %r5, 3;
	add.s32 	%r87, %r10, %r15;
	add.s32 	%r56, %r5, %r6;
	add.s32 	%r86, %r56, %r13;
	mov.u32 	%r85, %r11;
	mov.u32 	%r88, %r10;
$L__BB1_5:
	.pragma "nounroll";
	setp.gt.s32 	%p9, %r88, -1;
	setp.lt.s32 	%p10, %r88, %r39;
	and.pred  	%p11, %p9, %p10;
	and.pred  	%p12, %p1, %p11;
	mul.wide.s32 	%rd15, %r87, 8;
	add.s64 	%rd4, %rd3, %rd15;
	mul.wide.s32 	%rd16, %r86, 8;
	add.s64 	%rd5, %rd2, %rd16;
	add.s64 	%rd6, %rd1, %rd16;
	not.pred 	%p13, %p12;
	@%p13 bra 	$L__BB1_7;
	ld.global.f64 	%fd82, [%rd4];
	ld.global.f64 	%fd83, [%rd5];
	fma.rn.f64 	%fd176, %fd82, %fd83, %fd176;
	ld.global.f64 	%fd84, [%rd6];
	fma.rn.f64 	%fd177, %fd82, %fd84, %fd177;
$L__BB1_7:
	add.s32 	%r57, %r88, 1;
	setp.gt.s32 	%p14, %r57, -1;
	setp.lt.s32 	%p15, %r57, %r39;
	and.pred  	%p16, %p14, %p15;
	and.pred  	%p17, %p1, %p16;
	not.pred 	%p18, %p17;
	@%p18 bra 	$L__BB1_9;
	ld.global.f64 	%fd85, [%rd4+8];
	ld.global.f64 	%fd86, [%rd5+8];
	fma.rn.f64 	%fd176, %fd85, %fd86, %fd176;
	ld.global.f64 	%fd87, [%rd6+8];
	fma.rn.f64 	%fd177, %fd85, %fd87, %fd177;
$L__BB1_9:
	add.s32 	%r58, %r88, 2;
	setp.gt.s32 	%p19, %r58, -1;
	setp.lt.s32 	%p20, %r58, %r39;
	and.pred  	%p21, %p19, %p20;
	and.pred  	%p22, %p1, %p21;
	not.pred 	%p23, %p22;
	@%p23 bra 	$L__BB1_11;
	ld.global.f64 	%fd88, [%rd4+16];
	ld.global.f64 	%fd89, [%rd5+16];
	fma.rn.f64 	%fd176, %fd88, %fd89, %fd176;
	ld.global.f64 	%fd90, [%rd6+16];
	fma.rn.f64 	%fd177, %fd88, %fd90, %fd177;
$L__BB1_11:
	add.s32 	%r59, %r88, 3;
	setp.gt.s32 	%p24, %r59, -1;
	setp.lt.s32 	%p25, %r59, %r39;
	and.pred  	%p26, %p24, %p25;
	and.pred  	%p27, %p1, %p26;
	not.pred 	%p28, %p27;
	@%p28 bra 	$L__BB1_13;
	ld.global.f64 	%fd91, [%rd4+24];
	ld.global.f64 	%fd92, [%rd5+24];
	fma.rn.f64 	%fd176, %fd91, %fd92, %fd176;
	ld.global.f64 	%fd93, [%rd6+24];
	fma.rn.f64 	%fd177, %fd91, %fd93, %fd177;
$L__BB1_13:
	add.s32 	%r60, %r88, 4;
	setp.gt.s32 	%p29, %r60, -1;
	setp.lt.s32 	%p30, %r60, %r39;
	and.pred  	%p31, %p29, %p30;
	and.pred  	%p32, %p1, %p31;
	not.pred 	%p33, %p32;
	@%p33 bra 	$L__BB1_15;
	ld.global.f64 	%fd94, [%rd4+32];
	ld.global.f64 	%fd95, [%rd5+32];
	fma.rn.f64 	%fd176, %fd94, %fd95, %fd176;
	ld.global.f64 	%fd96, [%rd6+32];
	fma.rn.f64 	%fd177, %fd94, %fd96, %fd177;
$L__BB1_15:
	add.s32 	%r61, %r88, 5;
	setp.gt.s32 	%p34, %r61, -1;
	setp.lt.s32 	%p35, %r61, %r39;
	and.pred  	%p36, %p34, %p35;
	and.pred  	%p37, %p1, %p36;
	not.pred 	%p38, %p37;
	@%p38 bra 	$L__BB1_17;
	ld.global.f64 	%fd97, [%rd4+40];
	ld.global.f64 	%fd98, [%rd5+40];
	fma.rn.f64 	%fd176, %fd97, %fd98, %fd176;
	ld.global.f64 	%fd99, [%rd6+40];
	fma.rn.f64 	%fd177, %fd97, %fd99, %fd177;
$L__BB1_17:
	add.s32 	%r62, %r88, 6;
	setp.gt.s32 	%p39, %r62, -1;
	setp.lt.s32 	%p40, %r62, %r39;
	and.pred  	%p41, %p39, %p40;
	and.pred  	%p42, %p1, %p41;
	not.pred 	%p43, %p42;
	@%p43 bra 	$L__BB1_19;
	ld.global.f64 	%fd100, [%rd4+48];
	ld.global.f64 	%fd101, [%rd5+48];
	fma.rn.f64 	%fd176, %fd100, %fd101, %fd176;
	ld.global.f64 	%fd102, [%rd6+48];
	fma.rn.f64 	%fd177, %fd100, %fd102, %fd177;
$L__BB1_19:
	add.s32 	%r63, %r88, 7;
	setp.gt.s32 	%p44, %r63, -1;
	setp.lt.s32 	%p45, %r63, %r39;
	and.pred  	%p46, %p44, %p45;
	and.pred  	%p47, %p1, %p46;
	not.pred 	%p48, %p47;
	@%p48 bra 	$L__BB1_21;
	ld.global.f64 	%fd103, [%rd4+56];
	ld.global.f64 	%fd104, [%rd5+56];
	fma.rn.f64 	%fd176, %fd103, %fd104, %fd176;
	ld.global.f64 	%fd105, [%rd6+56];
	fma.rn.f64 	%fd177, %fd103, %fd105, %fd177;
$L__BB1_21:
	add.s32 	%r89, %r89, 8;
	add.s32 	%r88, %r88, 8;
	add.s32 	%r87, %r87, 8;
	add.s32 	%r86, %r86, 8;
	add.s32 	%r85, %r85, 8;
	setp.ne.s32 	%p49, %r85, 0;
	@%p49 bra 	$L__BB1_5;
	add.s32 	%r91, %r89, -3;
$L__BB1_23:
	setp.eq.s32 	%p50, %r7, 0;
	@%p50 bra 	$L__BB1_44;
	add.s32 	%r64, %r7, -1;
	setp.lt.u32 	%p51, %r64, 3;
	@%p51 bra 	$L__BB1_34;
	add.s32 	%r31, %r91, %r4;
	setp.gt.s32 	%p52, %r31, -1;
	setp.lt.s32 	%p53, %r31, %r39;
	and.pred  	%p54, %p52, %p53;
	and.pred  	%p56, %p1, %p54;
	add.s32 	%r65, %r31, %r15;
	mul.wide.s32 	%rd17, %r65, 8;
	add.s64 	%rd7, %rd3, %rd17;
	not.pred 	%p57, %p56;
	@%p57 bra 	$L__BB1_27;
	add.s32 	%r66, %r14, %r91;
	ld.global.f64 	%fd107, [%rd7];
	mul.wide.s32 	%rd18, %r66, 8;
	add.s64 	%rd19, %rd2, %rd18;
	ld.global.f64 	%fd108, [%rd19];
	fma.rn.f64 	%fd176, %fd107, %fd108, %fd176;
	add.s64 	%rd20, %rd1, %rd18;
	ld.global.f64 	%fd109, [%rd20];
	fma.rn.f64 	%fd177, %fd107, %fd109, %fd177;
$L__BB1_27:
	add.s32 	%r67, %r31, 1;
	setp.gt.s32 	%p58, %r67, -1;
	setp.lt.s32 	%p59, %r67, %r39;
	and.pred  	%p60, %p58, %p59;
	and.pred  	%p61, %p1, %p60;
	not.pred 	%p62, %p61;
	@%p62 bra 	$L__BB1_29;
	add.s32 	%r68, %r91, %r14;
	add.s32 	%r69, %r68, 1;
	ld.global.f64 	%fd110, [%rd7+8];
	mul.wide.s32 	%rd21, %r69, 8;
	add.s64 	%rd22, %rd2, %rd21;
	ld.global.f64 	%fd111, [%rd22];
	fma.rn.f64 	%fd176, %fd110, %fd111, %fd176;
	add.s64 	%rd23, %rd1, %rd21;
	ld.global.f64 	%fd112, [%rd23];
	fma.rn.f64 	%fd177, %fd110, %fd112, %fd177;
$L__BB1_29:
	add.s32 	%r70, %r31, 2;
	setp.gt.s32 	%p63, %r70, -1;
	setp.lt.s32 	%p64, %r70, %r39;
	and.pred  	%p65, %p63, %p64;
	and.pred  	%p66, %p1, %p65;
	not.pred 	%p67, %p66;
	@%p67 bra 	$L__BB1_31;
	add.s32 	%r71, %r91, %r14;
	add.s32 	%r72, %r71, 2;
	ld.global.f64 	%fd113, [%rd7+16];
	mul.wide.s32 	%rd24, %r72, 8;
	add.s64 	%rd25, %rd2, %rd24;
	ld.global.f64 	%fd114, [%rd25];
	fma.rn.f64 	%fd176, %fd113, %fd114, %fd176;
	add.s64 	%rd26, %rd1, %rd24;
	ld.global.f64 	%fd115, [%rd26];
	fma.rn.f64 	%fd177, %fd113, %fd115, %fd177;
$L__BB1_31:
	add.s32 	%r73, %r31, 3;
	setp.gt.s32 	%p68, %r73, -1;
	setp.lt.s32 	%p69, %r73, %r39;
	and.pred  	%p70, %p68, %p69;
	and.pred  	%p71, %p1, %p70;
	not.pred 	%p72, %p71;
	@%p72 bra 	$L__BB1_33;
	add.s32 	%r74, %r91, %r14;
	add.s32 	%r75, %r74, 3;
	ld.global.f64 	%fd116, [%rd7+24];
	mul.wide.s32 	%rd27, %r75, 8;
	add.s64 	%rd28, %rd2, %rd27;
	ld.global.f64 	%fd117, [%rd28];
	fma.rn.f64 	%fd176, %fd116, %fd117, %fd176;
	add.s64 	%rd29, %rd1, %rd27;
	ld.global.f64 	%fd118, [%rd29];
	fma.rn.f64 	%fd177, %fd116, %fd118, %fd177;
$L__BB1_33:
	add.s32 	%r91, %r91, 4;
$L__BB1_34:
	setp.eq.s32 	%p73, %r8, 0;
	@%p73 bra 	$L__BB1_44;
	setp.eq.s32 	%p74, %r8, 1;
	@%p74 bra 	$L__BB1_41;
	add.s32 	%r34, %r91, %r4;
	setp.gt.s32 	%p75, %r34, -1;
	setp.lt.s32 	%p76, %r34, %r39;
	and.pred  	%p77, %p75, %p76;
	and.pred  	%p79, %p1, %p77;
	add.s32 	%r76, %r34, %r15;
	mul.wide.s32 	%rd30, %r76, 8;
	add.s64 	%rd8, %rd3, %rd30;
	not.pred 	%p80, %p79;
	@%p80 bra 	$L__BB1_38;
	add.s32 	%r77, %r14, %r91;
	ld.global.f64 	%fd120, [%rd8];
	mul.wide.s32 	%rd31, %r77, 8;
	add.s64 	%rd32, %rd2, %rd31;
	ld.global.f64 	%fd121, [%rd32];
	fma.rn.f64 	%fd176, %fd120, %fd121, %fd176;
	add.s64 	%rd33, %rd1, %rd31;
	ld.global.f64 	%fd122, [%rd33];
	fma.rn.f64 	%fd177, %fd120, %fd122, %fd177;
$L__BB1_38:
	add.s32 	%r78, %r34, 1;
	setp.gt.s32 	%p81, %r78, -1;
	setp.lt.s32 	%p82, %r78, %r39;
	and.pred  	%p83, %p81, %p82;
	and.pred  	%p84, %p1, %p83;
	not.pred 	%p85, %p84;
	@%p85 bra 	$L__BB1_40;
	add.s32 	%r79, %r91, %r14;
	add.s32 	%r80, %r79, 1;
	ld.global.f64 	%fd123, [%rd8+8];
	mul.wide.s32 	%rd34, %r80, 8;
	add.s64 	%rd35, %rd2, %rd34;
	ld.global.f64 	%fd124, [%rd35];
	fma.rn.f64 	%fd176, %fd123, %fd124, %fd176;
	add.s64 	%rd36, %rd1, %rd34;
	ld.global.f64 	%fd125, [%rd36];
	fma.rn.f64 	%fd177, %fd123, %fd125, %fd177;
$L__BB1_40:
	add.s32 	%r91, %r91, 2;
$L__BB1_41:
	setp.eq.s32 	%p86, %r9, 0;
	@%p86 bra 	$L__BB1_44;
	add.s32 	%r37, %r91, %r4;
	setp.gt.s32 	%p87, %r37, -1;
	setp.lt.s32 	%p88, %r37, %r39;
	and.pred  	%p89, %p87, %p88;
	and.pred  	%p91, %p1, %p89;
	not.pred 	%p92, %p91;
	@%p92 bra 	$L__BB1_44;
	add.s32 	%r81, %r14, %r91;
	add.s32 	%r82, %r37, %r15;
	mul.wide.s32 	%rd37, %r82, 8;
	add.s64 	%rd38, %rd3, %rd37;
	ld.global.f64 	%fd126, [%rd38];
	mul.wide.s32 	%rd39, %r81, 8;
	add.s64 	%rd40, %rd2, %rd39;
	ld.global.f64 	%fd127, [%rd40];
	fma.rn.f64 	%fd176, %fd126, %fd127, %fd176;
	add.s64 	%rd41, %rd1, %rd39;
	ld.global.f64 	%fd128, [%rd41];
	fma.rn.f64 	%fd177, %fd126, %fd128, %fd177;
$L__BB1_44:
	add.s32 	%r84, %r12, 1;
	setp.ne.s32 	%p93, %r12, %r6;
	@%p93 bra 	$L__BB1_3;
$L__BB1_45:
	mad.lo.s32 	%r83, %r39, %r1, %r4;
	cvta.to.global.u64 	%rd42, %rd10;
	mul.wide.s32 	%rd43, %r83, 8;
	add.s64 	%rd44, %rd42, %rd43;
	st.global.f64 	[%rd44], %fd176;
	cvta.to.global.u64 	%rd45, %rd11;
	add.s64 	%rd46, %rd45, %rd43;
	st.global.f64 	[%rd46], %fd177;
	mul.f64 	%fd129, %fd177, %fd177;
	fma.rn.f64 	%fd130, %fd176, %fd176, %fd129;
	sqrt.rn.f64 	%fd131, %fd130;
	cvta.to.global.u64 	%rd47, %rd9;
	add.s64 	%rd48, %rd47, %rd43;
	st.global.f64 	[%rd48], %fd131;
$L__BB1_46:
	ret;

}


// ===== COMPILED SASS (sm_100) =====

	.target	sm_100

	.elftype	@"ET_EXEC"


//--------------------- .note.nv.tkinfo           --------------------------
	.section	.note.nv.tkinfo,"",@"SHT_NOTE"
	.sectionflags	@"SHF_NOTE_NV_TKINFO"
	.tkinfo
        /*0018*/ 	.word	0x00000002
        /*0030*/ 	.string	""
        /*0030*/ 	.string	"ptxas"
        /*0030*/ 	.string	"Cuda compilation tools, release 13.0, V13.0.88"
        /*0030*/ 	.string	"Build cuda_13.0.r13.0/compiler.36424714_0"
        /*0030*/ 	.string	"-arch sm_100 -m 64 "



//--------------------- .note.nv.cuinfo           --------------------------
	.section	.note.nv.cuinfo,"",@"SHT_NOTE"
	.sectionflags	@"SHF_NOTE_NV_CUINFO"
        /*0018*/ 	.short	0x0002
        /*001a*/ 	.short	0x0064
        /*001c*/ 	.short	0x0082
	.zero		2


//--------------------- .nv.info                  --------------------------
	.section	.nv.info,"",@"SHT_CUDA_INFO"
	.align	4


	//----- nvinfo : EIATTR_REGCOUNT
	.align		4
        /*0000*/ 	.byte	0x04, 0x2f
        /*0002*/ 	.short	(.L_1 - .L_0)
	.align		4
.L_0:
        /*0004*/ 	.word	index@(_Z24gaussianDerivativeKernelPdS_id)
        /*0008*/ 	.word	0x0000001b


	//----- nvinfo : EIATTR_FRAME_SIZE
	.align		4
.L_1:
        /*000c*/ 	.byte	0x04, 0x11
        /*000e*/ 	.short	(.L_3 - .L_2)
	.align		4
.L_2:
        /*0010*/ 	.word	index@($__internal_1_$__cuda_sm20_div_rn_f64_full)
        /*0014*/ 	.word	0x00000000


	//----- nvinfo : EIATTR_FRAME_SIZE
	.align		4
.L_3:
        /*0018*/ 	.byte	0x04, 0x11
        /*001a*/ 	.short	(.L_5 - .L_4)
	.align		4
.L_4:
        /*001c*/ 	.word	index@(_Z24gaussianDerivativeKernelPdS_id)
        /*0020*/ 	.word	0x00000000


	//----- nvinfo : EIATTR_REGCOUNT
	.align		4
.L_5:
        /*0024*/ 	.byte	0x04, 0x2f
        /*0026*/ 	.short	(.L_7 - .L_6)
	.align		4
.L_6:
        /*0028*/ 	.word	index@(_Z17convolutionKernelPdS_S_S_S_S_iii)
        /*002c*/ 	.word	0x00000020


	//----- nvinfo : EIATTR_FRAME_SIZE
	.align		4
.L_7:
        /*0030*/ 	.byte	0x04, 0x11
        /*0032*/ 	.short	(.L_9 - .L_8)
	.align		4
.L_8:
        /*0034*/ 	.word	index@($__internal_0_$__cuda_sm20_dsqrt_rn_f64_mediumpath_v1)
        /*0038*/ 	.word	0x00000000


	//----- nvinfo : EIATTR_FRAME_SIZE
	.align		4
.L_9:
        /*003c*/ 	.byte	0x04, 0x11
        /*003e*/ 	.short	(.L_11 - .L_10)
	.align		4
.L_10:
        /*0040*/ 	.word	index@(_Z17convolutionKernelPdS_S_S_S_S_iii)
        /*0044*/ 	.word	0x00000000


	//----- nvinfo : EIATTR_MIN_STACK_SIZE
	.align		4
.L_11:
        /*0048*/ 	.byte	0x04, 0x12
        /*004a*/ 	.short	(.L_13 - .L_12)
	.align		4
.L_12:
        /*004c*/ 	.word	index@(_Z17convolutionKernelPdS_S_S_S_S_iii)
        /*0050*/ 	.word	0x00000000


	//----- nvinfo : EIATTR_MIN_STACK_SIZE
	.align		4
.L_13:
        /*0054*/ 	.byte	0x04, 0x12
        /*0056*/ 	.short	(.L_15 - .L_14)
	.align		4
.L_14:
        /*0058*/ 	.word	index@(_Z24gaussianDerivativeKernelPdS_id)
        /*005c*/ 	.word	0x00000000
.L_15:


//--------------------- .nv.compat                --------------------------
	.section	.nv.compat,"",@"SHT_CUDA_COMPAT_INFO"
	.align	4
        /*0000*/ 	.byte	0x02, 0x09, 0x00, 0x00, 0x02, 0x02, 0x01, 0x00, 0x02, 0x05, 0x05, 0x00, 0x03, 0x07, 0x01, 0x01
        /*0010*/ 	.byte	0x02, 0x03, 0x00, 0x00, 0x02, 0x06, 0x01, 0x00, 0x04, 0x0b, 0x08, 0x00, 0x01, 0x00, 0x00, 0x00
        /*0020*/ 	.byte	0x00, 0x00, 0x00, 0x00


//--------------------- .nv.info._Z17convolutionKernelPdS_S_S_S_S_iii --------------------------
	.section	.nv.info._Z17convolutionKernelPdS_S_S_S_S_iii,"",@"SHT_CUDA_INFO"
	.sectionflags	@""
	.align	4


	//----- nvinfo : EIATTR_CUDA_API_VERSION
	.align		4
        /*0000*/ 	.byte	0x04, 0x37
        /*0002*/ 	.short	(.L_17 - .L_16)
.L_16:
        /*0004*/ 	.word	0x00000082


	//----- nvinfo : EIATTR_KPARAM_INFO
	.align		4
.L_17:
        /*0008*/ 	.byte	0x04, 0x17
        /*000a*/ 	.short	(.L_19 - .L_18)
.L_18:
        /*000c*/ 	.word	0x00000000
        /*0010*/ 	.short	0x0008
        /*0012*/ 	.short	0x0038
        /*0014*/ 	.byte	0x00, 0xf0, 0x11, 0x00


	//----- nvinfo : EIATTR_KPARAM_INFO
	.align		4
.L_19:
        /*0018*/ 	.byte	0x04, 0x17
        /*001a*/ 	.short	(.L_21 - .L_20)
.L_20:
        /*001c*/ 	.word	0x00000000
        /*0020*/ 	.short	0x0007
        /*0022*/ 	.short	0x0034
        /*0024*/ 	.byte	0x00, 0xf0, 0x11, 0x00


	//----- nvinfo : EIATTR_KPARAM_INFO
	.align		4
.L_21:
        /*0028*/ 	.byte	0x04, 0x17
        /*002a*/ 	.short	(.L_23 - .L_22)
.L_22:
        /*002c*/ 	.word	0x00000000
        /*0030*/ 	.short	0x0006
        /*0032*/ 	.short	0x0030
        /*0034*/ 	.byte	0x00, 0xf0, 0x11, 0x00


	//----- nvinfo : EIATTR_KPARAM_INFO
	.align		4
.L_23:
        /*0038*/ 	.byte	0x04, 0x17
        /*003a*/ 	.short	(.L_25 - .L_24)
.L_24:
        /*003c*/ 	.word	0x00000000
        /*0040*/ 	.short	0x0005
        /*0042*/ 	.short	0x0028
        /*0044*/ 	.byte	0x00, 0xf5, 0x21, 0x00


	//----- nvinfo : EIATTR_KPARAM_INFO
	.align		4
.L_25:
        /*0048*/ 	.byte	0x04, 0x17
        /*004a*/ 	.short	(.L_27 - .L_26)
.L_26:
        /*004c*/ 	.word	0x00000000
        /*0050*/ 	.short	0x0004
        /*0052*/ 	.short	0x0020
        /*0054*/ 	.byte	0x00, 0xf5, 0x21, 0x00


	//----- nvinfo : EIATTR_KPARAM_INFO
	.align		4
.L_27:
        /*0058*/ 	.byte	0x04, 0x17
        /*005a*/ 	.short	(.L_29 - .L_28)
.L_28:
        /*005c*/ 	.word	0x00000000
        /*0060*/ 	.short	0x0003
        /*0062*/ 	.short	0x0018
        /*0064*/ 	.byte	0x00, 0xf5, 0x21, 0x00


	//----- nvinfo : EIATTR_KPARAM_INFO
	.align		4
.L_29:
        /*0068*/ 	.byte	0x04, 0x17
        /*006a*/ 	.short	(.L_31 - .L_30)
.L_30:
        /*006c*/ 	.word	0x00000000
        /*0070*/ 	.short	0x0002
        /*0072*/ 	.short	0x0010
        /*0074*/ 	.byte	0x00, 0xf5, 0x21, 0x00


	//----- nvinfo : EIATTR_KPARAM_INFO
	.align		4
.L_31:
        /*0078*/ 	.byte	0x04, 0x17
        /*007a*/ 	.short	(.L_33 - .L_32)
.L_32:
        /*007c*/ 	.word	0x00000000
        /*0080*/ 	.short	0x0001
        /*0082*/ 	.short	0x0008
        /*0084*/ 	.byte	0x00, 0xf5, 0x21, 0x00


	//----- nvinfo : EIATTR_KPARAM_INFO
	.align		4
.L_33:
        /*0088*/ 	.byte	0x04, 0x17
        /*008a*/ 	.short	(.L_35 - .L_34)
.L_34:
        /*008c*/ 	.word	0x00000000
        /*0090*/ 	.short	0x0000
        /*0092*/ 	.short	0x0000
        /*0094*/ 	.byte	0x00, 0xf5, 0x21, 0x00


	//----- nvinfo : EIATTR_SPARSE_MMA_MASK
	.align		4
.L_35:
        /*0098*/ 	.byte	0x03, 0x50
        /*009a*/ 	.short	0x0000


	//----- nvinfo : EIATTR_MAXREG_COUNT
	.align		4
        /*009c*/ 	.byte	0x03, 0x1b
        /*009e*/ 	.short	0x00ff


	//----- nvinfo : EIATTR_MERCURY_ISA_VERSION
	.align		4
        /*00a0*/ 	.byte	0x03, 0x5f
        /*00a2*/ 	.short	0x0101


	//----- nvinfo : EIATTR_VRC_CTA_INIT_COUNT
	.align		4
        /*00a4*/ 	.byte	0x02, 0x4a
	.zero		1
	.zero		1


	//----- nvinfo : EIATTR_EXIT_INSTR_OFFSETS
	.align		4
        /*00a8*/ 	.byte	0x04, 0x1c
        /*00aa*/ 	.short	(.L_37 - .L_36)


	//   ....[0]....
.L_36:
        /*00ac*/ 	.word	0x000000d0


	//   ....[1]....
        /*00b0*/ 	.word	0x00001320


	//----- nvinfo : EIATTR_CRS_STACK_SIZE
	.align		4
.L_37:
        /*00b4*/ 	.byte	0x04, 0x1e
        /*00b6*/ 	.short	(.L_39 - .L_38)
.L_38:
        /*00b8*/ 	.word	0x00000000


	//----- nvinfo : EIATTR_CBANK_PARAM_SIZE
	.align		4
.L_39:
        /*00bc*/ 	.byte	0x03, 0x19
        /*00be*/ 	.short	0x003c


	//----- nvinfo : EIATTR_PARAM_CBANK
	.align		4
        /*00c0*/ 	.byte	0x04, 0x0a
        /*00c2*/ 	.short	(.L_41 - .L_40)
	.align		4
.L_40:
        /*00c4*/ 	.word	index@(.nv.constant0._Z17convolutionKernelPdS_S_S_S_S_iii)
        /*00c8*/ 	.short	0x0380
        /*00ca*/ 	.short	0x003c


	//----- nvinfo : EIATTR_SW_WAR
	.align		4
.L_41:
        /*00cc*/ 	.byte	0x04, 0x36
        /*00ce*/ 	.short	(.L_43 - .L_42)
.L_42:
        /*00d0*/ 	.word	0x00000008
.L_43:


//--------------------- .nv.info._Z24gaussianDerivativeKernelPdS_id --------------------------
	.section	.nv.info._Z24gaussianDerivativeKernelPdS_id,"",@"SHT_CUDA_INFO"
	.sectionflags	@""
	.align	4


	//----- nvinfo : EIATTR_CUDA_API_VERSION
	.align		4
        /*0000*/ 	.byte	0x04, 0x37
        /*0002*/ 	.short	(.L_45 - .L_44)
.L_44:
        /*0004*/ 	.word	0x00000082


	//----- nvinfo : EIATTR_KPARAM_INFO
	.align		4
.L_45:
        /*0008*/ 	.byte	0x04, 0x17
        /*000a*/ 	.short	(.L_47 - .L_46)
.L_46:
        /*000c*/ 	.word	0x00000000
        /*0010*/ 	.short	0x0003
        /*0012*/ 	.short	0x0018
        /*0014*/ 	.byte	0x00, 0xf0, 0x21, 0x00


	//----- nvinfo : EIATTR_KPARAM_INFO
	.align		4
.L_47:
        /*0018*/ 	.byte	0x04, 0x17
        /*001a*/ 	.short	(.L_49 - .L_48)
.L_48:
        /*001c*/ 	.word	0x00000000
        /*0020*/ 	.short	0x0002
        /*0022*/ 	.short	0x0010
        /*0024*/ 	.byte	0x00, 0xf0, 0x11, 0x00


	//----- nvinfo : EIATTR_KPARAM_INFO
	.align		4
.L_49:
        /*0028*/ 	.byte	0x04, 0x17
        /*002a*/ 	.short	(.L_51 - .L_50)
.L_50:
        /*002c*/ 	.word	0x00000000
        /*0030*/ 	.short	0x0001
        /*0032*/ 	.short	0x0008
        /*0034*/ 	.byte	0x00, 0xf5, 0x21, 0x00


	//----- nvinfo : EIATTR_KPARAM_INFO
	.align		4
.L_51:
        /*0038*/ 	.byte	0x04, 0x17
        /*003a*/ 	.short	(.L_53 - .L_52)
.L_52:
        /*003c*/ 	.word	0x00000000
        /*0040*/ 	.short	0x0000
        /*0042*/ 	.short	0x0000
        /*0044*/ 	.byte	0x00, 0xf5, 0x21, 0x00


	//----- nvinfo : EIATTR_SPARSE_MMA_MASK
	.align		4
.L_53:
        /*0048*/ 	.byte	0x03, 0x50
        /*004a*/ 	.short	0x0000


	//----- nvinfo : EIATTR_MAXREG_COUNT
	.align		4
        /*004c*/ 	.byte	0x03, 0x1b
        /*004e*/ 	.short	0x00ff


	//----- nvinfo : EIATTR_MERCURY_ISA_VERSION
	.align		4
        /*0050*/ 	.byte	0x03, 0x5f
        /*0052*/ 	.short	0x0101


	//----- nvinfo : EIATTR_VRC_CTA_INIT_COUNT
	.align		4
        /*0054*/ 	.byte	0x02, 0x4a
	.zero		1
	.zero		1


	//----- nvinfo : EIATTR_EXIT_INSTR_OFFSETS
	.align		4
        /*0058*/ 	.byte	0x04, 0x1c
        /*005a*/ 	.short	(.L_55 - .L_54)


	//   ....[0]....
.L_54:
        /*005c*/ 	.word	0x000000a0


	//   ....[1]....
        /*0060*/ 	.word	0x000006c0


	//----- nvinfo : EIATTR_CRS_STACK_SIZE
	.align		4
.L_55:
        /*0064*/ 	.byte	0x04, 0x1e
        /*0066*/ 	.short	(.L_57 - .L_56)
.L_56:
        /*0068*/ 	.word	0x00000000


	//----- nvinfo : EIATTR_CBANK_PARAM_SIZE
	.align		4
.L_57:
        /*006c*/ 	.byte	0x03, 0x19
        /*006e*/ 	.short	0x0020


	//----- nvinfo : EIATTR_PARAM_CBANK
	.align		4
        /*0070*/ 	.byte	0x04, 0x0a
        /*0072*/ 	.short	(.L_59 - .L_58)
	.align		4
.L_58:
        /*0074*/ 	.word	index@(.nv.constant0._Z24gaussianDerivativeKernelPdS_id)
        /*0078*/ 	.short	0x0380
        /*007a*/ 	.short	0x0020


	//----- nvinfo : EIATTR_SW_WAR
	.align		4
.L_59:
        /*007c*/ 	.byte	0x04, 0x36
        /*007e*/ 	.short	(.L_61 - .L_60)
.L_60:
        /*0080*/ 	.word	0x00000008
.L_61:


//--------------------- .nv.callgraph             --------------------------
	.section	.nv.callgraph,"",@"SHT_CUDA_CALLGRAPH"
	.align	4
	.sectionentsize	8
	.align		4
        /*0000*/ 	.word	0x00000000
	.align		4
        /*0004*/ 	.word	0xffffffff
	.align		4
        /*0008*/ 	.word	0x00000000
	.align		4
        /*000c*/ 	.word	0xfffffffe
	.align		4
        /*0010*/ 	.word	0x00000000
	.align		4
        /*0014*/ 	.word	0xfffffffd
	.align		4
        /*0018*/ 	.word	0x00000000
	.align		4
        /*001c*/ 	.word	0xfffffffc


//--------------------- .text._Z17convolutionKernelPdS_S_S_S_S_iii --------------------------
	.section	.text._Z17convolutionKernelPdS_S_S_S_S_iii,"ax",@progbits
	.align	128
        .global         _Z17convolutionKernelPdS_S_S_S_S_iii
        .type           _Z17convolutionKernelPdS_S_S_S_S_iii,@function
        .size           _Z17convolutionKernelPdS_S_S_S_S_iii,(.L_x_25 - _Z17convolutionKernelPdS_S_S_S_S_iii)
        .other          _Z17convolutionKernelPdS_S_S_S_S_iii,@"STO_CUDA_ENTRY STV_DEFAULT"
_Z17convolutionKernelPdS_S_S_S_S_iii:
.text._Z17convolutionKernelPdS_S_S_S_S_iii:
[----:B------:R-:W-:Y:S01]  /*0000*/  LDC R1, c[0x0][0x37c] ;  /* 0x0000df00ff017b82 */ /* 0x000fe20000000800 */
[----:B------:R-:W0:Y:S07]  /*0010*/  S2R R3, SR_TID.Y ;  /* 0x0000000000037919 */ /* 0x000e2e0000002200 */
[----:B------:R-:W1:Y:S01]  /*0020*/  S2UR UR4, SR_CTAID.X ;  /* 0x00000000000479c3 */ /* 0x000e620000002500 */
[----:B------:R-:W2:Y:S01]  /*0030*/  LDCU.64 UR8, c[0x0][0x3b0] ;  /* 0x00007600ff0877ac */ /* 0x000ea20008000a00 */
[----:B------:R-:W3:Y:S06]  /*0040*/  S2R R5, SR_TID.X ;  /* 0x0000000000057919 */ /* 0x000eec0000002100 */
[----:B------:R-:W0:Y:S08]  /*0050*/  S2UR UR6, SR_CTAID.Y ;  /* 0x00000000000679c3 */ /* 0x000e300000002600 */
[----:B------:R-:W0:Y:S01]  /*0060*/  LDC R0, c[0x0][0x364] ;  /* 0x0000d900ff007b82 */ /* 0x000e220000000800 */
[----:B------:R-:W1:Y:S02]  /*0070*/  LDCU UR5, c[0x0][0x360] ;  /* 0x00006c00ff0577ac */ /* 0x000e640008000800 */
[----:B-1----:R-:W-:Y:S01]  /*0080*/  UIMAD UR4, UR4, UR5, URZ ;  /* 0x00000005040472a4 */ /* 0x002fe2000f8e02ff */
[----:B0-----:R-:W-:-:S05]  /*0090*/  IMAD R0, R0, UR6, R3 ;  /* 0x0000000600007c24 */ /* 0x001fca000f8e0203 */
[----:B---3--:R-:W-:Y:S01]  /*00a0*/  VIADD R3, R5, UR4 ;  /* 0x0000000405037c36 */ /* 0x008fe20008000000 */
[----:B--2---:R-:W-:-:S04]  /*00b0*/  ISETP.GE.AND P0, PT, R0, UR9, PT ;  /* 0x0000000900007c0c */ /* 0x004fc8000bf06270 */
[----:B------:R-:W-:-:S13]  /*00c0*/  ISETP.GE.OR P0, PT, R3, UR8, P0 ;  /* 0x0000000803007c0c */ /* 0x000fda0008706670 */
[----:B------:R-:W-:Y:S05]  /*00d0*/  @P0 EXIT ;  /* 0x000000000000094d */ /* 0x000fea0003800000 */
[----:B------:R-:W0:Y:S01]  /*00e0*/  LDC R2, c[0x0][0x3b8] ;  /* 0x0000ee00ff027b82 */ /* 0x000e220000000800 */
[----:B------:R-:W1:Y:S01]  /*00f0*/  LDCU.64 UR8, c[0x0][0x358] ;  /* 0x00006b00ff0877ac */ /* 0x000e620008000a00 */
[----:B------:R-:W-:Y:S02]  /*0100*/  CS2R R10, SRZ ;  /* 0x00000000000a7805 */ /* 0x000fe4000001ff00 */
[----:B------:R-:W-:Y:S02]  /*0110*/  CS2R R8, SRZ ;  /* 0x0000000000087805 */ /* 0x000fe4000001ff00 */
[----:B0-----:R-:W-:-:S04]  /*0120*/  LEA.HI R2, R2, R2, RZ, 0x1 ;  /* 0x0000000202027211 */ /* 0x001fc800078f08ff */
[----:B------:R-:W-:-:S05]  /*0130*/  SHF.R.S32.HI R2, RZ, 0x1, R2 ;  /* 0x00000001ff027819 */ /* 0x000fca0000011402 */
[----:B------:R-:W-:-:S05]  /*0140*/  IMAD.MOV R7, RZ, RZ, -R2 ;  /* 0x000000ffff077224 */ /* 0x000fca00078e0a02 */
[----:B------:R-:W-:-:S13]  /*0150*/  ISETP.GE.AND P0, PT, R2, R7, PT ;  /* 0x000000070200720c */ /* 0x000fda0003f06270 */
[----:B-1----:R-:W-:Y:S05]  /*0160*/  @!P0 BRA `(.L_x_0) ;  /* 0x0000000c00e88947 */ /* 0x002fea0003800000 */
[----:B------:R-:W-:Y:S01]  /*0170*/  IADD3 R2, PT, PT, R5, UR4, -R2 ;  /* 0x0000000405027c10 */ /* 0x000fe2000fffe802 */
[----:B------:R-:W-:Y:S01]  /*0180*/  IMAD.MOV.U32 R5, RZ, RZ, R7 ;  /* 0x000000ffff057224 */ /* 0x000fe200078e0007 */
[----:B------:R-:W-:Y:S02]  /*0190*/  CS2R R8, SRZ ;  /* 0x0000000000087805 */ /* 0x000fe4000001ff00 */
[----:B------:R-:W-:-:S07]  /*01a0*/  CS2R R10, SRZ ;  /* 0x00000000000a7805 */ /* 0x000fce000001ff00 */
.L_x_7:
[----:B------:R-:W0:Y:S01]  /*01b0*/  LDCU UR4, c[0x0][0x3b8] ;  /* 0x00007700ff0477ac */ /* 0x000e220008000800 */
[----:B------:R-:W1:Y:S01]  /*01c0*/  LDC R6, c[0x0][0x3b8] ;  /* 0x0000ee00ff067b82 */ /* 0x000e620000000800 */
[----:B------:R-:W-:Y:S01]  /*01d0*/  IMAD.IADD R7, R0, 0x1, R5 ;  /* 0x0000000100077824 */ /* 0x000fe200078e0205 */
[----:B------:R-:W2:Y:S01]  /*01e0*/  LDCU UR5, c[0x0][0x3b4] ;  /* 0x00007680ff0577ac */ /* 0x000ea20008000800 */
[----:B0-----:R-:W-:-:S04]  /*01f0*/  ULEA.HI UR4, UR4, UR4, URZ, 0x1 ;  /* 0x0000000404047291 */ /* 0x001fc8000f8f08ff */
[----:B------:R-:W-:Y:S01]  /*0200*/  USHF.R.S32.HI UR4, URZ, 0x1, UR4 ;  /* 0x00000001ff047899 */ /* 0x000fe20008011404 */
[----:B--2---:R-:W-:-:S03]  /*0210*/  ISETP.GE.AND P0, PT, R7, UR5, PT ;  /* 0x0000000507007c0c */ /* 0x004fc6000bf06270 */
[----:B------:R-:W-:Y:S01]  /*0220*/  UIADD3 UR5, UPT, UPT, UR4, UR4, URZ ;  /* 0x0000000404057290 */ /* 0x000fe2000fffe0ff */
[----:B------:R-:W-:Y:S01]  /*0230*/  ISETP.GT.AND P0, PT, R7, -0x1, !P0 ;  /* 0xffffffff0700780c */ /* 0x000fe20004704270 */
[----:B------:R-:W-:Y:S02]  /*0240*/  UIADD3 UR6, UPT, UPT, -UR4, URZ, URZ ;  /* 0x000000ff04067290 */ /* 0x000fe4000fffe1ff */
[C---:B------:R-:W-:Y:S01]  /*0250*/  VIADD R27, R5.reuse, UR4 ;  /* 0x00000004051b7c36 */ /* 0x040fe20008000000 */
[----:B------:R-:W-:Y:S01]  /*0260*/  UISETP.GE.U32.AND UP0, UPT, UR5, 0x7, UPT ;  /* 0x000000070500788c */ /* 0x000fe2000bf06070 */
[C---:B------:R-:W-:Y:S01]  /*0270*/  ISETP.NE.AND P4, PT, R5.reuse, UR4, PT ;  /* 0x0000000405007c0c */ /* 0x040fe2000bf85270 */
[----:B------:R-:W-:Y:S01]  /*0280*/  VIADD R5, R5, 0x1 ;  /* 0x0000000105057836 */ /* 0x000fe20000000000 */
[----:B------:R-:W-:Y:S01]  /*0290*/  MOV R25, UR6 ;  /* 0x0000000600197c02 */ /* 0x000fe20008000f00 */
[----:B-1----:R-:W-:-:S05]  /*02a0*/  IMAD R4, R27, R6, UR4 ;  /* 0x000000041b047e24 */ /* 0x002fca000f8e0206 */
[----:B------:R-:W-:Y:S05]  /*02b0*/  BRA.U !UP0, `(.L_x_1) ;  /* 0x0000000508807547 */ /* 0x000fea000b800000 */
[----:B------:R-:W0:Y:S01]  /*02c0*/  LDCU UR7, c[0x0][0x3b0] ;  /* 0x00007600ff0777ac */ /* 0x000e220008000800 */
[----:B------:R-:W-:Y:S02]  /*02d0*/  UIADD3 UR5, UPT, UPT, UR4, 0x1, UR4 ;  /* 0x0000000104057890 */ /* 0x000fe4000fffe004 */
[----:B------:R-:W-:Y:S02]  /*02e0*/  UIADD3 UR6, UPT, UPT, -UR4, UR4, URZ ;  /* 0x0000000404067290 */ /* 0x000fe4000fffe1ff */
[----:B------:R-:W-:Y:S02]  /*02f0*/  UIADD3 UR4, UPT, UPT, -UR4, 0x3, URZ ;  /* 0x0000000304047890 */ /* 0x000fe4000fffe1ff */
[----:B------:R-:W-:Y:S02]  /*0300*/  ULOP3.LUT UR5, UR5, 0xfffffff8, URZ, 0xc0, !UPT ;  /* 0xfffffff805057892 */ /* 0x000fe4000f8ec0ff */
[----:B------:R-:W-:Y:S01]  /*0310*/  IMAD R27, R27, R6, UR6 ;  /* 0x000000061b1b7e24 */ /* 0x000fe2000f8e0206 */
[----:B------:R-:W1:Y:S01]  /*0320*/  LDCU UR10, c[0x0][0x3b0] ;  /* 0x00007600ff0a77ac */ /* 0x000e620008000800 */
[----:B------:R-:W-:-:S02]  /*0330*/  IMAD.MOV.U32 R6, RZ, RZ, R2 ;  /* 0x000000ffff067224 */ /* 0x000fc400078e0002 */
[----:B------:R-:W-:Y:S01]  /*0340*/  IMAD.U32 R28, RZ, RZ, UR4 ;  /* 0x00000004ff1c7e24 */ /* 0x000fe2000f8e00ff */
[----:B------:R-:W-:Y:S01]  /*0350*/  UIADD3 UR5, UPT, UPT, -UR5, URZ, URZ ;  /* 0x000000ff05057290 */ /* 0x000fe2000fffe1ff */
[----:B0-----:R-:W-:-:S11]  /*0360*/  IMAD R26, R7, UR7, R2 ;  /* 0x00000007071a7c24 */ /* 0x001fd6000f8e0202 */
.L_x_2:
[----:B------:R-:W0:Y:S01]  /*0370*/  LDC.64 R12, c[0x0][0x380] ;  /* 0x0000e000ff0c7b82 */ /* 0x000e220000000a00 */
[----:B-1----:R-:W-:-:S04]  /*0380*/  ISETP.GE.AND P2, PT, R6, UR10, PT ;  /* 0x0000000a06007c0c */ /* 0x002fc8000bf46270 */
[----:B------:R-:W-:-:S03]  /*0390*/  ISETP.GT.AND P2, PT, R6, -0x1, !P2 ;  /* 0xffffffff0600780c */ /* 0x000fc60005744270 */
[----:B------:R-:W1:Y:S01]  /*03a0*/  LDC.64 R14, c[0x0][0x3a0] ;  /* 0x0000e800ff0e7b82 */ /* 0x000e620000000a00 */
[----:B------:R-:W-:-:S07]  /*03b0*/  PLOP3.LUT P2, PT, P0, P2, PT, 0x80, 0x8 ;  /* 0x000000000008781c */ /* 0x000fce0000745070 */
[----:B------:R-:W2:Y:S01]  /*03c0*/  LDC.64 R16, c[0x0][0x3a8] ;  /* 0x0000ea00ff107b82 */ /* 0x000ea20000000a00 */
[----:B0-----:R-:W-:-:S05]  /*03d0*/  IMAD.WIDE R12, R26, 0x8, R12 ;  /* 0x000000081a0c7825 */ /* 0x001fca00078e020c */
[----:B------:R-:W3:Y:S01]  /*03e0*/  @P2 LDG.E.64 R24, desc[UR8][R12.64] ;  /* 0x000000080c182981 */ /* 0x000ee2000c1e1b00 */
[----:B-1----:R-:W-:-:S05]  /*03f0*/  IMAD.WIDE R14, R27, 0x8, R14 ;  /* 0x000000081b0e7825 */ /* 0x002fca00078e020e */
[----:B------:R-:W3:Y:S01]  /*0400*/  @P2 LDG.E.64 R18, desc[UR8][R14.64] ;  /* 0x000000080e122981 */ /* 0x000ee2000c1e1b00 */
[----:B------:R-:W-:Y:S02]  /*0410*/  VIADD R20, R6, 0x1 ;  /* 0x0000000106147836 */ /* 0x000fe40000000000 */
[----:B--2---:R-:W-:-:S03]  /*0420*/  IMAD.WIDE R16, R27, 0x8, R16 ;  /* 0x000000081b107825 */ /* 0x004fc600078e0210 */
[----:B------:R-:W-:-:S04]  /*0430*/  ISETP.GE.AND P1, PT, R20, UR10, PT ;  /* 0x0000000a14007c0c */ /* 0x000fc8000bf26270 */
[----:B------:R-:W-:Y:S02]  /*0440*/  ISETP.GT.AND P1, PT, R20, -0x1, !P1 ;  /* 0xffffffff1400780c */ /* 0x000fe40004f24270 */
[----:B------:R-:W2:Y:S02]  /*0450*/  @P2 LDG.E.64 R20, desc[UR8][R16.64] ;  /* 0x0000000810142981 */ /* 0x000ea4000c1e1b00 */
[----:B------:R-:W-:-:S13]  /*0460*/  PLOP3.LUT P1, PT, P0, P1, PT, 0x80, 0x8 ;  /* 0x000000000008781c */ /* 0x000fda0000723070 */
[----:B------:R-:W4:Y:S01]  /*0470*/  @P1 LDG.E.64 R22, desc[UR8][R12.64+0x8] ;  /* 0x000008080c161981 */ /* 0x000f22000c1e1b00 */
[----:B---3--:R-:W-:-:S03]  /*0480*/  @P2 DFMA R10, R24, R18, R10 ;  /* 0x00000012180a222b */ /* 0x008fc6000000000a */
[----:B------:R-:W4:Y:S01]  /*0490*/  @P1 LDG.E.64 R18, desc[UR8][R14.64+0x8] ;  /* 0x000008080e121981 */ /* 0x000f22000c1e1b00 */
[----:B--2---:R-:W-:-:S03]  /*04a0*/  @P2 DFMA R8, R24, R20, R8 ;  /* 0x000000141808222b */ /* 0x004fc60000000008 */
[----:B------:R-:W2:Y:S01]  /*04b0*/  @P1 LDG.E.64 R20, desc[UR8][R16.64+0x8] ;  /* 0x0000080810141981 */ /* 0x000ea2000c1e1b00 */
[----:B------:R-:W-:-:S05]  /*04c0*/  VIADD R24, R6, 0x2 ;  /* 0x0000000206187836 */ /* 0x000fca0000000000 */
[----:B------:R-:W-:-:S04]  /*04d0*/  ISETP.GE.AND P2, PT, R24, UR10, PT ;  /* 0x0000000a18007c0c */ /* 0x000fc8000bf46270 */
[----:B------:R-:W-:-:S04]  /*04e0*/  ISETP.GT.AND P2, PT, R24, -0x1, !P2 ;  /* 0xffffffff1800780c */ /* 0x000fc80005744270 */
[----:B------:R-:W-:-:S13]  /*04f0*/  PLOP3.LUT P2, PT, P0, P2, PT, 0x80, 0x8 ;  /* 0x000000000008781c */ /* 0x000fda0000745070 */
[----:B------:R-:W3:Y:S01]  /*0500*/  @P2 LDG.E.64 R24, desc[UR8][R12.64+0x10] ;  /* 0x000010080c182981 */ /* 0x000ee2000c1e1b00 */
[----:B----4-:R-:W-:-:S03]  /*0510*/  @P1 DFMA R10, R22, R18, R10 ;  /* 0x00000012160a122b */ /* 0x010fc6000000000a */
[----:B------:R-:W3:Y:S01]  /*0520*/  @P2 LDG.E.64 R18, desc[UR8][R14.64+0x10] ;  /* 0x000010080e122981 */ /* 0x000ee2000c1e1b00 */
[----:B--2---:R-:W-:Y:S01]  /*0530*/  @P1 DFMA R8, R22, R20, R8 ;  /* 0x000000141608122b */ /* 0x004fe20000000008 */
[----:B------:R-:W-:-:S05]  /*0540*/  VIADD R20, R6, 0x3 ;  /* 0x0000000306147836 */ /* 0x000fca0000000000 */
        /* <DEDUP_REMOVED lines=9> */
[----:B------:R-:W-:-:S04]  /*05e0*/  IADD3 R24, PT, PT, R6, 0x4, RZ ;  /* 0x0000000406187810 */ /* 0x000fc80007ffe0ff */
[----:B------:R-:W-:-:S04]  /*05f0*/  ISETP.GE.AND P2, PT, R24, UR10, PT ;  /* 0x0000000a18007c0c */ /* 0x000fc8000bf46270 */
[----:B------:R-:W-:-:S04]  /*0600*/  ISETP.GT.AND P2, PT, R24, -0x1, !P2 ;  /* 0xffffffff1800780c */ /* 0x000fc80005744270 */
[----:B------:R-:W-:-:S13]  /*0610*/  PLOP3.LUT P2, PT, P0, P2, PT, 0x80, 0x8 ;  /* 0x000000000008781c */ /* 0x000fda0000745070 */
[----:B------:R-:W3:Y:S01]  /*0620*/  @P2 LDG.E.64 R24, desc[UR8][R12.64+0x20] ;  /* 0x000020080c182981 */ /* 0x000ee2000c1e1b00 */
[----:B----4-:R-:W-:-:S03]  /*0630*/  @P1 DFMA R10, R22, R18, R10 ;  /* 0x00000012160a122b */ /* 0x010fc6000000000a */
[----:B------:R-:W3:Y:S01]  /*0640*/  @P2 LDG.E.64 R18, desc[UR8][R14.64+0x20] ;  /* 0x000020080e122981 */ /* 0x000ee2000c1e1b00 */
[----:B--2---:R-:W-:Y:S01]  /*0650*/  @P1 DFMA R8, R22, R20, R8 ;  /* 0x000000141608122b */ /* 0x004fe20000000008 */
[----:B------:R-:W-:Y:S02]  /*0660*/  VIADD R20, R6, 0x5 ;  /* 0x0000000506147836 */ /* 0x000fe40000000000 */
[----:B------:R-:W2:Y:S03]  /*0670*/  @P2 LDG.E.64 R22, desc[UR8][R16.64+0x20] ;  /* 0x0000200810162981 */ /* 0x000ea6000c1e1b00 */
[----:B------:R-:W-:-:S04]  /*0680*/  ISETP.GE.AND P1, PT, R20, UR10, PT ;  /* 0x0000000a14007c0c */ /* 0x000fc8000bf26270 */
[----:B------:R-:W-:-:S04]  /*0690*/  ISETP.GT.AND P1, PT, R20, -0x1, !P1 ;  /* 0xffffffff1400780c */ /* 0x000fc80004f24270 */
[----:B------:R-:W-:-:S13]  /*06a0*/  PLOP3.LUT P1, PT, P0, P1, PT, 0x80, 0x8 ;  /* 0x000000000008781c */ /* 0x000fda0000723070 */
[----:B------:R-:W4:Y:S01]  /*06b0*/  @P1 LDG.E.64 R20, desc[UR8][R14.64+0x28] ;  /* 0x000028080e141981 */ /* 0x000f22000c1e1b00 */
[----:B---3--:R-:W-:-:S03]  /*06c0*/  @P2 DFMA R10, R24, R18, R10 ;  /* 0x00000012180a222b */ /* 0x008fc6000000000a */
[----:B------:R-:W4:Y:S01]  /*06d0*/  @P1 LDG.E.64 R18, desc[UR8][R12.64+0x28] ;  /* 0x000028080c121981 */ /* 0x000f22000c1e1b00 */
[----:B--2---:R-:W-:Y:S01]  /*06e0*/  @P2 DFMA R8, R24, R22, R8 ;  /* 0x000000161808222b */ /* 0x004fe20000000008 */
[----:B------:R-:W-:-:S05]  /*06f0*/  VIADD R22, R6, 0x6 ;  /* 0x0000000606167836 */ /* 0x000fca0000000000 */
[----:B------:R-:W-:-:S04]  /*0700*/  ISETP.GE.AND P2, PT, R22, UR10, PT ;  /* 0x0000000a16007c0c */ /* 0x000fc8000bf46270 */
[----:B------:R-:W-:-:S04]  /*0710*/  ISETP.GT.AND P2, PT, R22, -0x1, !P2 ;  /* 0xffffffff1600780c */ /* 0x000fc80005744270 */
[----:B------:R-:W-:-:S13]  /*0720*/  PLOP3.LUT P2, PT, P0, P2, PT, 0x80, 0x8 ;  /* 0x000000000008781c */ /* 0x000fda0000745070 */
[----:B------:R-:W2:Y:S04]  /*0730*/  @P2 LDG.E.64 R22, desc[UR8][R12.64+0x30] ;  /* 0x000030080c162981 */ /* 0x000ea8000c1e1b00 */
[----:B------:R-:W2:Y:S01]  /*0740*/  @P2 LDG.E.64 R24, desc[UR8][R14.64+0x30] ;  /* 0x000030080e182981 */ /* 0x000ea2000c1e1b00 */
[----:B----4-:R-:W-:-:S03]  /*0750*/  @P1 DFMA R10, R18, R20, R10 ;  /* 0x00000014120a122b */ /* 0x010fc6000000000a */
[----:B------:R-:W3:Y:S05]  /*0760*/  @P1 LDG.E.64 R20, desc[UR8][R16.64+0x28] ;  /* 0x0000280810141981 */ /* 0x000eea000c1e1b00 */
[----:B--2---:R-:W-:Y:S02]  /*0770*/  @P2 DFMA R10, R22, R24, R10 ;  /* 0x00000018160a222b */ /* 0x004fe4000000000a */
[----:B---3--:R-:W-:Y:S01]  /*0780*/  @P1 DFMA R8, R18, R20, R8 ;  /* 0x000000141208122b */ /* 0x008fe20000000008 */
[----:B------:R-:W-:-:S05]  /*0790*/  VIADD R18, R6, 0x7 ;  /* 0x0000000706127836 */ /* 0x000fca0000000000 */
[----:B------:R-:W-:-:S04]  /*07a0*/  ISETP.GE.AND P1, PT, R18, UR10, PT ;  /* 0x0000000a12007c0c */ /* 0x000fc8000bf26270 */
[----:B------:R-:W-:Y:S02]  /*07b0*/  ISETP.GT.AND P1, PT, R18, -0x1, !P1 ;  /* 0xffffffff1200780c */ /* 0x000fe40004f24270 */
[----:B------:R-:W2:Y:S02]  /*07c0*/  @P2 LDG.E.64 R18, desc[UR8][R16.64+0x30] ;  /* 0x0000300810122981 */ /* 0x000ea4000c1e1b00 */
[----:B------:R-:W-:-:S13]  /*07d0*/  PLOP3.LUT P1, PT, P0, P1, PT, 0x80, 0x8 ;  /* 0x000000000008781c */ /* 0x000fda0000723070 */
[----:B------:R-:W3:Y:S04]  /*07e0*/  @P1 LDG.E.64 R20, desc[UR8][R12.64+0x38] ;  /* 0x000038080c141981 */ /* 0x000ee8000c1e1b00 */
[----:B------:R-:W3:Y:S04]  /*07f0*/  @P1 LDG.E.64 R24, desc[UR8][R14.64+0x38] ;  /* 0x000038080e181981 */ /* 0x000ee8000c1e1b00 */
[----:B------:R-:W4:Y:S01]  /*0800*/  @P1 LDG.E.64 R16, desc[UR8][R16.64+0x38] ;  /* 0x0000380810101981 */ /* 0x000f22000c1e1b00 */
[----:B------:R-:W-:-:S04]  /*0810*/  UIADD3 UR5, UPT, UPT, UR5, 0x8, URZ ;  /* 0x0000000805057890 */ /* 0x000fc8000fffe0ff */
[----:B------:R-:W-:Y:S01]  /*0820*/  UISETP.NE.AND UP0, UPT, UR5, URZ, UPT ;  /* 0x000000ff0500728c */ /* 0x000fe2000bf05270 */
[----:B------:R-:W-:Y:S01]  /*0830*/  VIADD R28, R28, 0x8 ;  /* 0x000000081c1c7836 */ /* 0x000fe20000000000 */
[----:B------:R-:W-:Y:S01]  /*0840*/  IADD3 R26, PT, PT, R26, 0x8, RZ ;  /* 0x000000081a1a7810 */ /* 0x000fe20007ffe0ff */
[----:B------:R-:W-:Y:S02]  /*0850*/  VIADD R6, R6, 0x8 ;  /* 0x0000000806067836 */ /* 0x000fe40000000000 */
[----:B------:R-:W-:Y:S01]  /*0860*/  VIADD R27, R27, 0x8 ;  /* 0x000000081b1b7836 */ /* 0x000fe20000000000 */
[----:B--2---:R-:W-:Y:S02]  /*0870*/  @P2 DFMA R8, R22, R18, R8 ;  /* 0x000000121608222b */ /* 0x004fe40000000008 */
[----:B---3--:R-:W-:-:S06]  /*0880*/  @P1 DFMA R10, R20, R24, R10 ;  /* 0x00000018140a122b */ /* 0x008fcc000000000a */
[----:B----4-:R-:W-:Y:S01]  /*0890*/  @P1 DFMA R8, R20, R16, R8 ;  /* 0x000000101408122b */ /* 0x010fe20000000008 */
[----:B------:R-:W-:Y:S10]  /*08a0*/  BRA.U UP0, `(.L_x_2) ;  /* 0xfffffff900b07547 */ /* 0x000ff4000b83ffff */
[----:B------:R-:W-:-:S07]  /*08b0*/  VIADD R25, R28, 0xfffffffd ;  /* 0xfffffffd1c197836 */ /* 0x000fce0000000000 */
.L_x_1:
[----:B------:R-:W0:Y:S02]  /*08c0*/  LDCU UR4, c[0x0][0x3b8] ;  /* 0x00007700ff0477ac */ /* 0x000e240008000800 */
[----:B0-----:R-:W-:-:S04]  /*08d0*/  ULEA.HI UR4, UR4, UR4, URZ, 0x1 ;  /* 0x0000000404047291 */ /* 0x001fc8000f8f08ff */
[----:B------:R-:W-:-:S04]  /*08e0*/  USHF.R.S32.HI UR4, URZ, 0x1, UR4 ;  /* 0x00000001ff047899 */ /* 0x000fc80008011404 */
[----:B------:R-:W-:-:S04]  /*08f0*/  UIADD3 UR5, UPT, UPT, UR4, 0x1, UR4 ;  /* 0x0000000104057890 */ /* 0x000fc8000fffe004 */
[----:B------:R-:W-:-:S04]  /*0900*/  ULOP3.LUT UR4, UR5, 0x7, URZ, 0xc0, !UPT ;  /* 0x0000000705047892 */ /* 0x000fc8000f8ec0ff */
[----:B------:R-:W-:-:S09]  /*0910*/  UISETP.NE.AND UP0, UPT, UR4, URZ, UPT ;  /* 0x000000ff0400728c */ /* 0x000fd2000bf05270 */
[----:B------:R-:W-:Y:S05]  /*0920*/  BRA.U !UP0, `(.L_x_3) ;  /* 0x0000000508f47547 */ /* 0x000fea000b800000 */
[----:B------:R-:W-:Y:S02]  /*0930*/  UIADD3 UR4, UPT, UPT, UR4, -0x1, URZ ;  /* 0xffffffff04047890 */ /* 0x000fe4000fffe0ff */
[----:B------:R-:W-:Y:S02]  /*0940*/  ULOP3.LUT UR6, UR5, 0x3, URZ, 0xc0, !UPT ;  /* 0x0000000305067892 */ /* 0x000fe4000f8ec0ff */
[----:B------:R-:W-:Y:S02]  /*0950*/  UISETP.GE.U32.AND UP0, UPT, UR4, 0x3, UPT ;  /* 0x000000030400788c */ /* 0x000fe4000bf06070 */
[----:B------:R-:W-:-:S07]  /*0960*/  UISETP.NE.AND UP1, UPT, UR6, URZ, UPT ;  /* 0x000000ff0600728c */ /* 0x000fce000bf25270 */
[----:B------:R-:W-:Y:S05]  /*0970*/  BRA.U !UP0, `(.L_x_4) ;  /* 0x0000000108f47547 */ /* 0x000fea000b800000 */
[----:B------:R-:W0:Y:S01]  /*0980*/  LDCU UR4, c[0x0][0x3b0] ;  /* 0x00007600ff0477ac */ /* 0x000e220008000800 */
[----:B------:R-:W-:Y:S01]  /*0990*/  IMAD.IADD R6, R3, 0x1, R25 ;  /* 0x0000000103067824 */ /* 0x000fe200078e0219 */
[----:B------:R-:W1:Y:S08]  /*09a0*/  LDC.64 R12, c[0x0][0x3a0] ;  /* 0x0000e800ff0c7b82 */ /* 0x000e700000000a00 */
[----:B------:R-:W2:Y:S01]  /*09b0*/  LDC.64 R14, c[0x0][0x380] ;  /* 0x0000e000ff0e7b82 */ /* 0x000ea20000000a00 */
[----:B0-----:R-:W-:Y:S01]  /*09c0*/  ISETP.GE.AND P3, PT, R6, UR4, PT ;  /* 0x0000000406007c0c */ /* 0x001fe2000bf66270 */
[----:B------:R-:W-:-:S06]  /*09d0*/  IMAD R17, R7, UR4, R6 ;  /* 0x0000000407117c24 */ /* 0x000fcc000f8e0206 */
[----:B------:R-:W0:Y:S01]  /*09e0*/  LDC.64 R22, c[0x0][0x3a0] ;  /* 0x0000e800ff167b82 */ /* 0x000e220000000a00 */
[----:B------:R-:W-:-:S04]  /*09f0*/  ISETP.GT.AND P3, PT, R6, -0x1, !P3 ;  /* 0xffffffff0600780c */ /* 0x000fc80005f64270 */
[----:B------:R-:W-:Y:S01]  /*0a00*/  PLOP3.LUT P3, PT, P0, P3, PT, 0x80, 0x8 ;  /* 0x000000000008781c */ /* 0x000fe20000767070 */
[----:B--2---:R-:W-:Y:S02]  /*0a10*/  IMAD.WIDE R14, R17, 0x8, R14 ;  /* 0x00000008110e7825 */ /* 0x004fe400078e020e */
[----:B------:R-:W2:Y:S10]  /*0a20*/  LDC.64 R16, c[0x0][0x3a8] ;  /* 0x0000ea00ff107b82 */ /* 0x000eb40000000a00 */
[----:B------:R-:W-:Y:S01]  /*0a30*/  @P3 IMAD.IADD R27, R4, 0x1, R25 ;  /* 0x00000001041b3824 */ /* 0x000fe200078e0219 */
[----:B------:R-:W3:Y:S03]  /*0a40*/  @P3 LDG.E.64 R18, desc[UR8][R14.64] ;  /* 0x000000080e123981 */ /* 0x000ee6000c1e1b00 */
[----:B-1----:R-:W-:-:S06]  /*0a50*/  @P3 IMAD.WIDE R20, R27, 0x8, R12 ;  /* 0x000000081b143825 */ /* 0x002fcc00078e020c */
[----:B------:R-:W3:Y:S01]  /*0a60*/  @P3 LDG.E.64 R20, desc[UR8][R20.64] ;  /* 0x0000000814143981 */ /* 0x000ee2000c1e1b00 */
[----:B------:R-:W-:-:S05]  /*0a70*/  VIADD R12, R6, 0x1 ;  /* 0x00000001060c7836 */ /* 0x000fca0000000000 */
[----:B------:R-:W-:-:S04]  /*0a80*/  ISETP.GE.AND P1, PT, R12, UR4, PT ;  /* 0x000000040c007c0c */ /* 0x000fc8000bf26270 */
[----:B------:R-:W-:Y:S01]  /*0a90*/  ISETP.GT.AND P1, PT, R12, -0x1, !P1 ;  /* 0xffffffff0c00780c */ /* 0x000fe20004f24270 */
[----:B--2---:R-:W-:Y:S01]  /*0aa0*/  @P3 IMAD.WIDE R16, R27, 0x8, R16 ;  /* 0x000000081b103825 */ /* 0x004fe200078e0210 */
[----:B------:R-:W1:Y:S02]  /*0ab0*/  LDC.64 R12, c[0x0][0x3a8] ;  /* 0x0000ea00ff0c7b82 */ /* 0x000e640000000a00 */
[----:B------:R-:W-:-:S03]  /*0ac0*/  PLOP3.LUT P1, PT, P0, P1, PT, 0x80, 0x8 ;  /* 0x000000000008781c */ /* 0x000fc60000723070 */
[----:B------:R-:W2:Y:S10]  /*0ad0*/  @P3 LDG.E.64 R16, desc[UR8][R16.64] ;  /* 0x0000000810103981 */ /* 0x000eb4000c1e1b00 */
[----:B------:R-:W-:-:S05]  /*0ae0*/  @P1 IADD3 R27, PT, PT, R25, 0x1, R4 ;  /* 0x00000001191b1810 */ /* 0x000fca0007ffe004 */
[----:B0-----:R-:W-:-:S06]  /*0af0*/  @P1 IMAD.WIDE R22, R27, 0x8, R22 ;  /* 0x000000081b161825 */ /* 0x001fcc00078e0216 */
[----:B------:R-:W4:Y:S01]  /*0b00*/  @P1 LDG.E.64 R22, desc[UR8][R22.64] ;  /* 0x0000000816161981 */ /* 0x000f22000c1e1b00 */
[----:B-1----:R-:W-:Y:S01]  /*0b10*/  @P1 IMAD.WIDE R12, R27, 0x8, R12 ;  /* 0x000000081b0c1825 */ /* 0x002fe200078e020c */
[----:B------:R-:W-:Y:S01]  /*0b20*/  IADD3 R24, PT, PT, R6, 0x2, RZ ;  /* 0x0000000206187810 */ /* 0x000fe20007ffe0ff */
[----:B------:R-:W0:Y:S04]  /*0b30*/  LDC.64 R26, c[0x0][0x3a0] ;  /* 0x0000e800ff1a7b82 */ /* 0x000e280000000a00 */
[----:B------:R-:W5:Y:S01]  /*0b40*/  @P1 LDG.E.64 R12, desc[UR8][R12.64] ;  /* 0x000000080c0c1981 */ /* 0x000f62000c1e1b00 */
[----:B---3--:R-:W-:-:S03]  /*0b50*/  @P3 DFMA R10, R18, R20, R10 ;  /* 0x00000014120a322b */ /* 0x008fc6000000000a */
[----:B------:R-:W4:Y:S01]  /*0b60*/  @P1 LDG.E.64 R20, desc[UR8][R14.64+0x8] ;  /* 0x000008080e141981 */ /* 0x000f22000c1e1b00 */
[----:B------:R-:W-:Y:S01]  /*0b70*/  ISETP.GE.AND P2, PT, R24, UR4, PT ;  /* 0x0000000418007c0c */ /* 0x000fe2000bf46270 */
[----:B------:R-:W-:-:S03]  /*0b80*/  VIADD R6, R6, 0x3 ;  /* 0x0000000306067836 */ /* 0x000fc60000000000 */
[----:B------:R-:W-:Y:S01]  /*0b90*/  ISETP.GT.AND P2, PT, R24, -0x1, !P2 ;  /* 0xffffffff1800780c */ /* 0x000fe20005744270 */
[----:B--2---:R-:W-:Y:S01]  /*0ba0*/  @P3 DFMA R8, R18, R16, R8 ;  /* 0x000000101208322b */ /* 0x004fe20000000008 */
[----:B------:R-:W1:Y:S01]  /*0bb0*/  LDC.64 R18, c[0x0][0x3a0] ;  /* 0x0000e800ff127b82 */ /* 0x000e620000000a00 */
[----:B------:R-:W-:-:S07]  /*0bc0*/  ISETP.GE.AND P3, PT, R6, UR4, PT ;  /* 0x0000000406007c0c */ /* 0x000fce000bf66270 */
[----:B------:R-:W2:Y:S01]  /*0bd0*/  LDC.64 R16, c[0x0][0x3a8] ;  /* 0x0000ea00ff107b82 */ /* 0x000ea20000000a00 */
[----:B------:R-:W-:Y:S02]  /*0be0*/  PLOP3.LUT P2, PT, P0, P2, PT, 0x80, 0x8 ;  /* 0x000000000008781c */ /* 0x000fe40000745070 */
[----:B------:R-:W-:-:S04]  /*0bf0*/  ISETP.GT.AND P3, PT, R6, -0x1, !P3 ;  /* 0xffffffff0600780c */ /* 0x000fc80005f64270 */
[----:B------:R-:W-:-:S07]  /*0c00*/  PLOP3.LUT P3, PT, P0, P3, PT, 0x80, 0x8 ;  /* 0x000000000008781c */ /* 0x000fce0000767070 */
[----:B------:R-:W-:-:S05]  /*0c10*/  @P2 IADD3 R29, PT, PT, R25, 0x2, R4 ;  /* 0x00000002191d2810 */ /* 0x000fca0007ffe004 */
[----:B-1----:R-:W-:-:S04]  /*0c20*/  @P2 IMAD.WIDE R18, R29, 0x8, R18 ;  /* 0x000000081d122825 */ /* 0x002fc800078e0212 */
[----:B--2---:R-:W-:Y:S02]  /*0c30*/  @P2 IMAD.WIDE R16, R29, 0x8, R16 ;  /* 0x000000081d102825 */ /* 0x004fe400078e0210 */
[----:B------:R-:W2:Y:S04]  /*0c40*/  @P2 LDG.E.64 R18, desc[UR8][R18.64] ;  /* 0x0000000812122981 */ /* 0x000ea8000c1e1b00 */
[----:B------:R-:W3:Y:S01]  /*0c50*/  @P2 LDG.E.64 R16, desc[UR8][R16.64] ;  /* 0x0000000810102981 */ /* 0x000ee2000c1e1b00 */
[C---:B----4-:R-:W-:Y:S01]  /*0c60*/  @P1 DFMA R10, R20.reuse, R22, R10 ;  /* 0x00000016140a122b */ /* 0x050fe2000000000a */
[----:B------:R-:W1:Y:S01]  /*0c70*/  LDC.64 R22, c[0x0][0x3a8] ;  /* 0x0000ea00ff167b82 */ /* 0x000e620000000a00 */
[----:B-----5:R-:W-:Y:S01]  /*0c80*/  @P1 DFMA R8, R20, R12, R8 ;  /* 0x0000000c1408122b */ /* 0x020fe20000000008 */
[----:B------:R-:W-:Y:S01]  /*0c90*/  @P3 IADD3 R21, PT, PT, R25, 0x3, R4 ;  /* 0x0000000319153810 */ /* 0x000fe20007ffe004 */
[----:B------:R-:W2:Y:S04]  /*0ca0*/  @P2 LDG.E.64 R12, desc[UR8][R14.64+0x10] ;  /* 0x000010080e0c2981 */ /* 0x000ea8000c1e1b00 */
[----:B0-----:R-:W-:-:S06]  /*0cb0*/  @P3 IMAD.WIDE R26, R21, 0x8, R26 ;  /* 0x00000008151a3825 */ /* 0x001fcc00078e021a */
[----:B------:R-:W4:Y:S01]  /*0cc0*/  @P3 LDG.E.64 R26, desc[UR8][R26.64] ;  /* 0x000000081a1a3981 */ /* 0x000f22000c1e1b00 */
[----:B-1----:R-:W-:-:S03]  /*0cd0*/  @P3 IMAD.WIDE R22, R21, 0x8, R22 ;  /* 0x0000000815163825 */ /* 0x002fc600078e0216 */
[----:B------:R-:W4:Y:S04]  /*0ce0*/  @P3 LDG.E.64 R20, desc[UR8][R14.64+0x18] ;  /* 0x000018080e143981 */ /* 0x000f28000c1e1b00 */
[----:B------:R-:W5:Y:S01]  /*0cf0*/  @P3 LDG.E.64 R22, desc[UR8][R22.64] ;  /* 0x0000000816163981 */ /* 0x000f62000c1e1b00 */
[----:B------:R-:W-:Y:S01]  /*0d00*/  VIADD R25, R25, 0x4 ;  /* 0x0000000419197836 */ /* 0x000fe20000000000 */
[C---:B--2---:R-:W-:Y:S02]  /*0d10*/  @P2 DFMA R10, R12.reuse, R18, R10 ;  /* 0x000000120c0a222b */ /* 0x044fe4000000000a */
[----:B---3--:R-:W-:-:S06]  /*0d20*/  @P2 DFMA R8, R12, R16, R8 ;  /* 0x000000100c08222b */ /* 0x008fcc0000000008 */
[C---:B----4-:R-:W-:Y:S02]  /*0d30*/  @P3 DFMA R10, R20.reuse, R26, R10 ;  /* 0x0000001a140a322b */ /* 0x050fe4000000000a */
[----:B-----5:R-:W-:-:S11]  /*0d40*/  @P3 DFMA R8, R20, R22, R8 ;  /* 0x000000161408322b */ /* 0x020fd60000000008 */
.L_x_4:
[----:B------:R-:W-:Y:S05]  /*0d50*/  BRA.U !UP1, `(.L_x_3) ;  /* 0x0000000109e87547 */ /* 0x000fea000b800000 */
[----:B------:R-:W-:Y:S02]  /*0d60*/  UISETP.NE.AND UP0, UPT, UR6, 0x1, UPT ;  /* 0x000000010600788c */ /* 0x000fe4000bf05270 */
[----:B------:R-:W-:-:S07]  /*0d70*/  ULOP3.LUT UP1, URZ, UR5, 0x1, URZ, 0xc0, !UPT ;  /* 0x0000000105ff7892 */ /* 0x000fce000f82c0ff */
[----:B------:R-:W-:Y:S05]  /*0d80*/  BRA.U !UP0, `(.L_x_5) ;  /* 0x0000000108847547 */ /* 0x000fea000b800000 */
[----:B------:R-:W0:Y:S01]  /*0d90*/  LDCU UR4, c[0x0][0x3b0] ;  /* 0x00007600ff0477ac */ /* 0x000e220008000800 */
[----:B------:R-:W-:Y:S01]  /*0da0*/  IMAD.IADD R6, R3, 0x1, R25 ;  /* 0x0000000103067824 */ /* 0x000fe200078e0219 */
[----:B------:R-:W1:Y:S03]  /*0db0*/  LDC.64 R16, c[0x0][0x3a0] ;  /* 0x0000e800ff107b82 */ /* 0x000e660000000a00 */
[----:B------:R-:W-:-:S05]  /*0dc0*/  VIADD R22, R6, 0x1 ;  /* 0x0000000106167836 */ /* 0x000fca0000000000 */
[----:B------:R-:W2:Y:S01]  /*0dd0*/  LDC.64 R18, c[0x0][0x3a8] ;  /* 0x0000ea00ff127b82 */ /* 0x000ea20000000a00 */
[----:B0-----:R-:W-:-:S07]  /*0de0*/  ISETP.GE.AND P1, PT, R6, UR4, PT ;  /* 0x0000000406007c0c */ /* 0x001fce000bf26270 */
[----:B------:R-:W0:Y:S01]  /*0df0*/  LDC.64 R14, c[0x0][0x380] ;  /* 0x0000e000ff0e7b82 */ /* 0x000e220000000a00 */
[----:B------:R-:W-:Y:S01]  /*0e00*/  ISETP.GE.AND P2, PT, R22, UR4, PT ;  /* 0x0000000416007c0c */ /* 0x000fe2000bf46270 */
[----:B------:R-:W-:Y:S01]  /*0e10*/  IMAD R23, R7, UR4, R6 ;  /* 0x0000000407177c24 */ /* 0x000fe2000f8e0206 */
[----:B------:R-:W-:Y:S02]  /*0e20*/  ISETP.GT.AND P1, PT, R6, -0x1, !P1 ;  /* 0xffffffff0600780c */ /* 0x000fe40004f24270 */
[----:B------:R-:W-:Y:S02]  /*0e30*/  ISETP.GT.AND P2, PT, R22, -0x1, !P2 ;  /* 0xffffffff1600780c */ /* 0x000fe40005744270 */
[----:B------:R-:W-:Y:S01]  /*0e40*/  PLOP3.LUT P1, PT, P0, P1, PT, 0x80, 0x8 ;  /* 0x000000000008781c */ /* 0x000fe20000723070 */
[----:B------:R-:W3:Y:S01]  /*0e50*/  LDC.64 R20, c[0x0][0x3a0] ;  /* 0x0000e800ff147b82 */ /* 0x000ee20000000a00 */
[----:B------:R-:W-:-:S07]  /*0e60*/  PLOP3.LUT P2, PT, P0, P2, PT, 0x80, 0x8 ;  /* 0x000000000008781c */ /* 0x000fce0000745070 */
[----:B------:R-:W4:Y:S04]  /*0e70*/  LDC.64 R12, c[0x0][0x3a8] ;  /* 0x0000ea00ff0c7b82 */ /* 0x000f280000000a00 */
[----:B------:R-:W-:-:S04]  /*0e80*/  @P1 IMAD.IADD R27, R4, 0x1, R25 ;  /* 0x00000001041b1824 */ /* 0x000fc800078e0219 */
[----:B-1----:R-:W-:-:S04]  /*0e90*/  @P1 IMAD.WIDE R16, R27, 0x8, R16 ;  /* 0x000000081b101825 */ /* 0x002fc800078e0210 */
[----:B--2---:R-:W-:Y:S01]  /*0ea0*/  @P1 IMAD.WIDE R18, R27, 0x8, R18 ;  /* 0x000000081b121825 */ /* 0x004fe200078e0212 */
[----:B------:R-:W-:Y:S01]  /*0eb0*/  @P2 IADD3 R27, PT, PT, R25, 0x1, R4 ;  /* 0x00000001191b2810 */ /* 0x000fe20007ffe004 */
[----:B------:R-:W2:Y:S02]  /*0ec0*/  @P1 LDG.E.64 R16, desc[UR8][R16.64] ;  /* 0x0000000810101981 */ /* 0x000ea4000c1e1b00 */
[----:B0-----:R-:W-:Y:S02]  /*0ed0*/  IMAD.WIDE R14, R23, 0x8, R14 ;  /* 0x00000008170e7825 */ /* 0x001fe400078e020e */
[----:B------:R-:W5:Y:S02]  /*0ee0*/  @P1 LDG.E.64 R18, desc[UR8][R18.64] ;  /* 0x0000000812121981 */ /* 0x000f64000c1e1b00 */
[C---:B---3--:R-:W-:Y:S02]  /*0ef0*/  @P2 IMAD.WIDE R20, R27.reuse, 0x8, R20 ;  /* 0x000000081b142825 */ /* 0x048fe400078e0214 */
[----:B------:R-:W2:Y:S02]  /*0f00*/  @P1 LDG.E.64 R22, desc[UR8][R14.64] ;  /* 0x000000080e161981 */ /* 0x000ea4000c1e1b00 */
[----:B----4-:R-:W-:-:S02]  /*0f10*/  @P2 IMAD.WIDE R12, R27, 0x8, R12 ;  /* 0x000000081b0c2825 */ /* 0x010fc400078e020c */
[----:B------:R-:W3:Y:S04]  /*0f20*/  @P2 LDG.E.64 R26, desc[UR8][R14.64+0x8] ;  /* 0x000008080e1a2981 */ /* 0x000ee8000c1e1b00 */
[----:B------:R-:W3:Y:S04]  /*0f30*/  @P2 LDG.E.64 R20, desc[UR8][R20.64] ;  /* 0x0000000814142981 */ /* 0x000ee8000c1e1b00 */
[----:B------:R-:W4:Y:S01]  /*0f40*/  @P2 LDG.E.64 R12, desc[UR8][R12.64] ;  /* 0x000000080c0c2981 */ /* 0x000f22000c1e1b00 */
[----:B------:R-:W-:Y:S01]  /*0f50*/  IADD3 R25, PT, PT, R25, 0x2, RZ ;  /* 0x0000000219197810 */ /* 0x000fe20007ffe0ff */
[----:B--2---:R-:W-:-:S02]  /*0f60*/  @P1 DFMA R10, R16, R22, R10 ;  /* 0x00000016100a122b */ /* 0x004fc4000000000a */
[----:B-----5:R-:W-:-:S06]  /*0f70*/  @P1 DFMA R8, R18, R22, R8 ;  /* 0x000000161208122b */ /* 0x020fcc0000000008 */
[-C--:B---3--:R-:W-:Y:S02]  /*0f80*/  @P2 DFMA R10, R20, R26.reuse, R10 ;  /* 0x0000001a140a222b */ /* 0x088fe4000000000a */
[----:B----4-:R-:W-:-:S11]  /*0f90*/  @P2 DFMA R8, R12, R26, R8 ;  /* 0x0000001a0c08222b */ /* 0x010fd60000000008 */
.L_x_5:
[----:B------:R-:W-:Y:S05]  /*0fa0*/  BRA.U !UP1, `(.L_x_3) ;  /* 0x0000000109547547 */ /* 0x000fea000b800000 */
[----:B------:R-:W0:Y:S01]  /*0fb0*/  LDCU UR4, c[0x0][0x3b0] ;  /* 0x00007600ff0477ac */ /* 0x000e220008000800 */
[----:B------:R-:W-:Y:S01]  /*0fc0*/  IMAD.IADD R6, R3, 0x1, R25 ;  /* 0x0000000103067824 */ /* 0x000fe200078e0219 */
[----:B------:R-:W-:Y:S04]  /*0fd0*/  BSSY.RECONVERGENT B0, `(.L_x_3) ;  /* 0x0000012000007945 */ /* 0x000fe80003800200 */
[----:B0-----:R-:W-:-:S04]  /*0fe0*/  ISETP.GE.AND P1, PT, R6, UR4, PT ;  /* 0x0000000406007c0c */ /* 0x001fc8000bf26270 */
[----:B------:R-:W-:-:S04]  /*0ff0*/  ISETP.GT.AND P1, PT, R6, -0x1, !P1 ;  /* 0xffffffff0600780c */ /* 0x000fc80004f24270 */
[----:B------:R-:W-:-:S13]  /*1000*/  PLOP3.LUT P1, PT, P0, P1, PT, 0x80, 0x8 ;  /* 0x000000000008781c */ /* 0x000fda0000723070 */
[----:B------:R-:W-:Y:S05]  /*1010*/  @!P1 BRA `(.L_x_6) ;  /* 0x0000000000349947 */ /* 0x000fea0003800000 */
[----:B------:R-:W0:Y:S01]  /*1020*/  LDC.64 R16, c[0x0][0x380] ;  /* 0x0000e000ff107b82 */ /* 0x000e220000000a00 */
[----:B------:R-:W-:Y:S02]  /*1030*/  IMAD.IADD R25, R4, 0x1, R25 ;  /* 0x0000000104197824 */ /* 0x000fe400078e0219 */
[----:B------:R-:W-:-:S05]  /*1040*/  IMAD R7, R7, UR4, R6 ;  /* 0x0000000407077c24 */ /* 0x000fca000f8e0206 */
[----:B------:R-:W1:Y:S08]  /*1050*/  LDC.64 R14, c[0x0][0x3a0] ;  /* 0x0000e800ff0e7b82 */ /* 0x000e700000000a00 */
[----:B------:R-:W2:Y:S01]  /*1060*/  LDC.64 R12, c[0x0][0x3a8] ;  /* 0x0000ea00ff0c7b82 */ /* 0x000ea20000000a00 */
[----:B0-----:R-:W-:-:S06]  /*1070*/  IMAD.WIDE R16, R7, 0x8, R16 ;  /* 0x0000000807107825 */ /* 0x001fcc00078e0210 */
[----:B------:R-:W3:Y:S01]  /*1080*/  LDG.E.64 R16, desc[UR8][R16.64] ;  /* 0x0000000810107981 */ /* 0x000ee2000c1e1b00 */
[----:B-1----:R-:W-:-:S06]  /*1090*/  IMAD.WIDE R14, R25, 0x8, R14 ;  /* 0x00000008190e7825 */ /* 0x002fcc00078e020e */
[----:B------:R-:W3:Y:S01]  /*10a0*/  LDG.E.64 R14, desc[UR8][R14.64] ;  /* 0x000000080e0e7981 */ /* 0x000ee2000c1e1b00 */
[----:B--2---:R-:W-:-:S06]  /*10b0*/  IMAD.WIDE R12, R25, 0x8, R12 ;  /* 0x00000008190c7825 */ /* 0x004fcc00078e020c */
[----:B------:R-:W2:Y:S01]  /*10c0*/  LDG.E.64 R12, desc[UR8][R12.64] ;  /* 0x000000080c0c7981 */ /* 0x000ea2000c1e1b00 */
[C---:B---3--:R-:W-:Y:S02]  /*10d0*/  DFMA R10, R16.reuse, R14, R10 ;  /* 0x0000000e100a722b */ /* 0x048fe4000000000a */
[----:B--2---:R-:W-:-:S11]  /*10e0*/  DFMA R8, R16, R12, R8 ;  /* 0x0000000c1008722b */ /* 0x004fd60000000008 */
.L_x_6:
[----:B------:R-:W-:Y:S05]  /*10f0*/  BSYNC.RECONVERGENT B0 ;  /* 0x0000000000007941 */ /* 0x000fea0003800200 */
.L_x_3:
[----:B------:R-:W-:Y:S05]  /*1100*/  @P4 BRA `(.L_x_7) ;  /* 0xfffffff000284947 */ /* 0x000fea000383ffff */
.L_x_0:
[----:B------:R-:W-:Y:S01]  /*1110*/  DMUL R4, R8, R8 ;  /* 0x0000000808047228 */ /* 0x000fe20000000000 */
[----:B------:R-:W0:Y:S01]  /*1120*/  LDC.64 R16, c[0x0][0x390] ;  /* 0x0000e400ff107b82 */ /* 0x000e220000000a00 */
[----:B------:R-:W1:Y:S01]  /*1130*/  LDCU UR4, c[0x0][0x3b0] ;  /* 0x00007600ff0477ac */ /* 0x000e620008000800 */
[----:B------:R-:W-:Y:S01]  /*1140*/  IMAD.MOV.U32 R18, RZ, RZ, 0x0 ;  /* 0x00000000ff127424 */ /* 0x000fe200078e00ff */
[----:B------:R-:W-:Y:S01]  /*1150*/  BSSY.RECONVERGENT B0, `(.L_x_8) ;  /* 0x0000019000007945 */ /* 0x000fe20003800200 */
[----:B------:R-:W-:-:S03]  /*1160*/  IMAD.MOV.U32 R19, RZ, RZ, 0x3fd80000 ;  /* 0x3fd80000ff137424 */ /* 0x000fc600078e00ff */
[----:B------:R-:W-:Y:S01]  /*1170*/  DFMA R4, R10, R10, R4 ;  /* 0x0000000a0a04722b */ /* 0x000fe20000000004 */
[----:B------:R-:W2:Y:S05]  /*1180*/  LDC.64 R12, c[0x0][0x398] ;  /* 0x0000e600ff0c7b82 */ /* 0x000eaa0000000a00 */
[----:B------:R-:W3:Y:S04]  /*1190*/  MUFU.RSQ64H R7, R5 ;  /* 0x0000000500077308 */ /* 0x000ee80000001c00 */
[----:B------:R-:W-:-:S02]  /*11a0*/  VIADD R6, R5, 0xfcb00000 ;  /* 0xfcb0000005067836 */ /* 0x000fc40000000000 */
[----:B-1----:R-:W-:-:S03]  /*11b0*/  IMAD R3, R0, UR4, R3 ;  /* 0x0000000400037c24 */ /* 0x002fc6000f8e0203 */
[----:B------:R-:W-:Y:S01]  /*11c0*/  ISETP.GE.U32.AND P0, PT, R6, 0x7ca00000, PT ;  /* 0x7ca000000600780c */ /* 0x000fe20003f06070 */
[----:B0-----:R-:W-:-:S05]  /*11d0*/  IMAD.WIDE R16, R3, 0x8, R16 ;  /* 0x0000000803107825 */ /* 0x001fca00078e0210 */
[----:B------:R0:W-:Y:S01]  /*11e0*/  STG.E.64 desc[UR8][R16.64], R10 ;  /* 0x0000000a10007986 */ /* 0x0001e2000c101b08 */
[----:B---3--:R-:W-:-:S08]  /*11f0*/  DMUL R14, R6, R6 ;  /* 0x00000006060e7228 */ /* 0x008fd00000000000 */
[----:B------:R-:W-:-:S08]  /*1200*/  DFMA R14, R4, -R14, 1 ;  /* 0x3ff00000040e742b */ /* 0x000fd0000000080e */
[----:B------:R-:W-:Y:S02]  /*1210*/  DFMA R18, R14, R18, 0.5 ;  /* 0x3fe000000e12742b */ /* 0x000fe40000000012 */
[----:B------:R-:W-:-:S08]  /*1220*/  DMUL R14, R6, R14 ;  /* 0x0000000e060e7228 */ /* 0x000fd00000000000 */
[----:B------:R-:W-:Y:S01]  /*1230*/  DFMA R14, R18, R14, R6 ;  /* 0x0000000e120e722b */ /* 0x000fe20000000006 */
[----:B--2---:R-:W-:-:S05]  /*1240*/  IMAD.WIDE R18, R3, 0x8, R12 ;  /* 0x0000000803127825 */ /* 0x004fca00078e020c */
[----:B------:R0:W-:Y:S02]  /*1250*/  STG.E.64 desc[UR8][R18.64], R8 ;  /* 0x0000000812007986 */ /* 0x0001e4000c101b08 */
[----:B------:R-:W-:Y:S02]  /*1260*/  DMUL R12, R4, R14 ;  /* 0x0000000e040c7228 */ /* 0x000fe40000000000 */
[----:B------:R-:W-:Y:S01]  /*1270*/  IADD3 R23, PT, PT, R15, -0x100000, RZ ;  /* 0xfff000000f177810 */ /* 0x000fe20007ffe0ff */
[----:B------:R-:W-:-:S05]  /*1280*/  IMAD.MOV.U32 R22, RZ, RZ, R14 ;  /* 0x000000ffff167224 */ /* 0x000fca00078e000e */
[----:B------:R-:W-:-:S08]  /*1290*/  DFMA R24, R12, -R12, R4 ;  /* 0x8000000c0c18722b */ /* 0x000fd00000000004 */
[----:B------:R-:W-:Y:S01]  /*12a0*/  DFMA R20, R24, R22, R12 ;  /* 0x000000161814722b */ /* 0x000fe2000000000c */
[----:B0-----:R-:W-:Y:S10]  /*12b0*/  @!P0 BRA `(.L_x_9) ;  /* 0x0000000000088947 */ /* 0x001ff40003800000 */
[----:B------:R-:W-:-:S07]  /*12c0*/  MOV R0, 0x12e0 ;  /* 0x000012e000007802 */ /* 0x000fce0000000f00 */
[----:B------:R-:W-:Y:S05]  /*12d0*/  CALL.REL.NOINC `($__internal_0_$__cuda_sm20_dsqrt_rn_f64_mediumpath_v1) ;  /* 0x0000000000147944 */ /* 0x000fea0003c00000 */
.L_x_9:
[----:B------:R-:W-:Y:S05]  /*12e0*/  BSYNC.RECONVERGENT B0 ;  /* 0x0000000000007941 */ /* 0x000fea0003800200 */
.L_x_8:
[----:B------:R-:W0:Y:S02]  /*12f0*/  LDC.64 R4, c[0x0][0x388] ;  /* 0x0000e200ff047b82 */ /* 0x000e240000000a00 */
[----:B0-----:R-:W-:-:S05]  /*1300*/  IMAD.WIDE R2, R3, 0x8, R4 ;  /* 0x0000000803027825 */ /* 0x001fca00078e0204 */
[----:B------:R-:W-:Y:S01]  /*1310*/  STG.E.64 desc[UR8][R2.64], R20 ;  /* 0x0000001402007986 */ /* 0x000fe2000c101b08 */
[----:B------:R-:W-:Y:S05]  /*1320*/  EXIT ;  /* 0x000000000000794d */ /* 0x000fea0003800000 */
        .weak           $__internal_0_$__cuda_sm20_dsqrt_rn_f64_mediumpath_v1
        .type           $__internal_0_$__cuda_sm20_dsqrt_rn_f64_mediumpath_v1,@function
        .size           $__internal_0_$__cuda_sm20_dsqrt_rn_f64_mediumpath_v1,(.L_x_25 - $__internal_0_$__cuda_sm20_dsqrt_rn_f64_mediumpath_v1)
$__internal_0_$__cuda_sm20_dsqrt_rn_f64_mediumpath_v1:
[----:B------:R-:W-:Y:S01]  /*1330*/  ISETP.GE.U32.AND P0, PT, R6, -0x3400000, PT ;  /* 0xfcc000000600780c */ /* 0x000fe20003f06070 */
[----:B------:R-:W-:Y:S01]  /*1340*/  BSSY.RECONVERGENT B1, `(.L_x_10) ;  /* 0x0000028000017945 */ /* 0x000fe20003800200 */
[----:B------:R-:W-:Y:S01]  /*1350*/  IMAD.MOV.U32 R6, RZ, RZ, R4 ;  /* 0x000000ffff067224 */ /* 0x000fe200078e0004 */
[----:B------:R-:W-:Y:S01]  /*1360*/  MOV R4, R24 ;  /* 0x0000001800047202 */ /* 0x000fe20000000f00 */
[----:B------:R-:W-:Y:S02]  /*1370*/  IMAD.MOV.U32 R7, RZ, RZ, R5 ;  /* 0x000000ffff077224 */ /* 0x000fe400078e0005 */
[----:B------:R-:W-:Y:S02]  /*1380*/  IMAD.MOV.U32 R15, RZ, RZ, R23 ;  /* 0x000000ffff0f7224 */ /* 0x000fe400078e0017 */
[----:B------:R-:W-:-:S05]  /*1390*/  IMAD.MOV.U32 R5, RZ, RZ, R25 ;  /* 0x000000ffff057224 */ /* 0x000fca00078e0019 */
[----:B------:R-:W-:Y:S05]  /*13a0*/  @!P0 BRA `(.L_x_11) ;  /* 0x0000000000208947 */ /* 0x000fea0003800000 */
[----:B------:R-:W-:-:S10]  /*13b0*/  DFMA.RM R4, R4, R14, R12 ;  /* 0x0000000e0404722b */ /* 0x000fd4000000400c */
[----:B------:R-:W-:-:S05]  /*13c0*/  IADD3 R8, P0, PT, R4, 0x1, RZ ;  /* 0x0000000104087810 */ /* 0x000fca0007f1e0ff */
[----:B------:R-:W-:-:S06]  /*13d0*/  IMAD.X R9, RZ, RZ, R5, P0 ;  /* 0x000000ffff097224 */ /* 0x000fcc00000e0605 */
[----:B------:R-:W-:-:S08]  /*13e0*/  DFMA.RP R6, -R4, R8, R6 ;  /* 0x000000080406722b */ /* 0x000fd00000008106 */
[----:B------:R-:W-:-:S06]  /*13f0*/  DSETP.GT.AND P0, PT, R6, RZ, PT ;  /* 0x000000ff0600722a */ /* 0x000fcc0003f04000 */
[----:B------:R-:W-:Y:S02]  /*1400*/  FSEL R4, R8, R4, P0 ;  /* 0x0000000408047208 */ /* 0x000fe40000000000 */
[----:B------:R-:W-:Y:S01]  /*1410*/  FSEL R5, R9, R5, P0 ;  /* 0x0000000509057208 */ /* 0x000fe20000000000 */
[----:B------:R-:W-:Y:S06]  /*1420*/  BRA `(.L_x_12) ;  /* 0x0000000000647947 */ /* 0x000fec0003800000 */
.L_x_11:
[----:B------:R-:W-:-:S14]  /*1430*/  DSETP.NE.AND P0, PT, R6, RZ, PT ;  /* 0x000000ff0600722a */ /* 0x000fdc0003f05000 */
[----:B------:R-:W-:Y:S05]  /*1440*/  @!P0 BRA `(.L_x_13) ;  /* 0x0000000000588947 */ /* 0x000fea0003800000 */
[----:B------:R-:W-:-:S13]  /*1450*/  ISETP.GE.AND P0, PT, R7, RZ, PT ;  /* 0x000000ff0700720c */ /* 0x000fda0003f06270 */
[----:B------:R-:W-:Y:S02]  /*1460*/  @!P0 IMAD.MOV.U32 R4, RZ, RZ, 0x0 ;  /* 0x00000000ff048424 */ /* 0x000fe400078e00ff */
[----:B------:R-:W-:Y:S01]  /*1470*/  @!P0 IMAD.MOV.U32 R5, RZ, RZ, -0x80000 ;  /* 0xfff80000ff058424 */ /* 0x000fe200078e00ff */
[----:B------:R-:W-:Y:S06]  /*1480*/  @!P0 BRA `(.L_x_12) ;  /* 0x00000000004c8947 */ /* 0x000fec0003800000 */
[----:B------:R-:W-:-:S13]  /*1490*/  ISETP.GT.AND P0, PT, R7, 0x7fefffff, PT ;  /* 0x7fefffff0700780c */ /* 0x000fda0003f04270 */
[----:B------:R-:W-:Y:S05]  /*14a0*/  @P0 BRA `(.L_x_13) ;  /* 0x0000000000400947 */ /* 0x000fea0003800000 */
[----:B------:R-:W-:Y:S01]  /*14b0*/  DMUL R4, R6, 8.11296384146066816958e+31 ;  /* 0x4690000006047828 */ /* 0x000fe20000000000 */
[----:B------:R-:W-:Y:S01]  /*14c0*/  IMAD.MOV.U32 R10, RZ, RZ, 0x0 ;  /* 0x00000000ff0a7424 */ /* 0x000fe200078e00ff */
[----:B------:R-:W-:Y:S01]  /*14d0*/  MOV R6, RZ ;  /* 0x000000ff00067202 */ /* 0x000fe20000000f00 */
[----:B------:R-:W-:-:S03]  /*14e0*/  IMAD.MOV.U32 R11, RZ, RZ, 0x3fd80000 ;  /* 0x3fd80000ff0b7424 */ /* 0x000fc600078e00ff */
[----:B------:R-:W0:Y:S02]  /*14f0*/  MUFU.RSQ64H R7, R5 ;  /* 0x0000000500077308 */ /* 0x000e240000001c00 */
[----:B0-----:R-:W-:-:S08]  /*1500*/  DMUL R8, R6, R6 ;  /* 0x0000000606087228 */ /* 0x001fd00000000000 */
[----:B------:R-:W-:-:S08]  /*1510*/  DFMA R8, R4, -R8, 1 ;  /* 0x3ff000000408742b */ /* 0x000fd00000000808 */
[----:B------:R-:W-:Y:S02]  /*1520*/  DFMA R10, R8, R10, 0.5 ;  /* 0x3fe00000080a742b */ /* 0x000fe4000000000a */
[----:B------:R-:W-:-:S08]  /*1530*/  DMUL R8, R6, R8 ;  /* 0x0000000806087228 */ /* 0x000fd00000000000 */
[----:B------:R-:W-:-:S08]  /*1540*/  DFMA R8, R10, R8, R6 ;  /* 0x000000080a08722b */ /* 0x000fd00000000006 */
[----:B------:R-:W-:Y:S02]  /*1550*/  DMUL R6, R4, R8 ;  /* 0x0000000804067228 */ /* 0x000fe40000000000 */
[----:B------:R-:W-:-:S06]  /*1560*/  VIADD R9, R9, 0xfff00000 ;  /* 0xfff0000009097836 */ /* 0x000fcc0000000000 */
[----:B------:R-:W-:-:S08]  /*1570*/  DFMA R10, R6, -R6, R4 ;  /* 0x80000006060a722b */ /* 0x000fd00000000004 */
[----:B------:R-:W-:-:S10]  /*1580*/  DFMA R4, R8, R10, R6 ;  /* 0x0000000a0804722b */ /* 0x000fd40000000006 */
[----:B------:R-:W-:Y:S01]  /*1590*/  VIADD R5, R5, 0xfcb00000 ;  /* 0xfcb0000005057836 */ /* 0x000fe20000000000 */
[----:B------:R-:W-:Y:S06]  /*15a0*/  BRA `(.L_x_12) ;  /* 0x0000000000047947 */ /* 0x000fec0003800000 */
.L_x_13:
[----:B------:R-:W-:-:S11]  /*15b0*/  DADD R4, R6, R6 ;  /* 0x0000000006047229 */ /* 0x000fd60000000006 */
.L_x_12:
[----:B------:R-:W-:Y:S05]  /*15c0*/  BSYNC.RECONVERGENT B1 ;  /* 0x0000000000017941 */ /* 0x000fea0003800200 */
.L_x_10:
[----:B------:R-:W-:Y:S01]  /*15d0*/  MOV R20, R4 ;  /* 0x0000000400147202 */ /* 0x000fe20000000f00 */
[----:B------:R-:W-:Y:S02]  /*15e0*/  IMAD.MOV.U32 R21, RZ, RZ, R5 ;  /* 0x000000ffff157224 */ /* 0x000fe400078e0005 */
[----:B------:R-:W-:Y:S02]  /*15f0*/  IMAD.MOV.U32 R4, RZ, RZ, R0 ;  /* 0x000000ffff047224 */ /* 0x000fe400078e0000 */
[----:B------:R-:W-:-:S04]  /*1600*/  IMAD.MOV.U32 R5, RZ, RZ, 0x0 ;  /* 0x00000000ff057424 */ /* 0x000fc800078e00ff */
[----:B------:R-:W-:Y:S05]  /*1610*/  RET.REL.NODEC R4 `(_Z17convolutionKernelPdS_S_S_S_S_iii) ;  /* 0xffffffe804787950 */ /* 0x000fea0003c3ffff */
.L_x_14:
[----:B------:R-:W-:-:S00]  /*1620*/  BRA `(.L_x_14) ;  /* 0xfffffffc00fc7947 */ /* 0x000fc0000383ffff */
[----:B------:R-:W-:-:S00]  /*1630*/  NOP ;  /* 0x0000000000007918 */ /* 0x000fc00000000000 */
        /* <DEDUP_REMOVED lines=12> */
.L_x_25:


//--------------------- .text._Z24gaussianDerivativeKernelPdS_id --------------------------
	.section	.text._Z24gaussianDerivativeKernelPdS_id,"ax",@progbits
	.align	128
        .global         _Z24gaussianDerivativeKernelPdS_id
        .type           _Z24gaussianDerivativeKernelPdS_id,@function
        .size           _Z24gaussianDerivativeKernelPdS_id,(.L_x_26 - _Z24gaussianDerivativeKernelPdS_id)
        .other          _Z24gaussianDerivativeKernelPdS_id,@"STO_CUDA_ENTRY STV_DEFAULT"
_Z24gaussianDerivativeKernelPdS_id:
.text._Z24gaussianDerivativeKernelPdS_id:
[----:B------:R-:W-:Y:S01]  /*0000*/  LDC R1, c[0x0][0x37c] ;  /* 0x0000df00ff017b82 */ /* 0x000fe20000000800 */
[----:B------:R-:W0:Y:S01]  /*0010*/  S2R R11, SR_TID.X ;  /* 0x00000000000b7919 */ /* 0x000e220000002100 */
[----:B------:R-:W1:Y:S01]  /*0020*/  LDCU UR5, c[0x0][0x390] ;  /* 0x00007200ff0577ac */ /* 0x000e620008000800 */
[----:B------:R-:W2:Y:S01]  /*0030*/  S2R R6, SR_TID.Y ;  /* 0x0000000000067919 */ /* 0x000ea20000002200 */
[----:B-1----:R-:W-:-:S04]  /*0040*/  ULEA.HI UR4, UR5, UR5, URZ, 0x1 ;  /* 0x0000000505047291 */ /* 0x002fc8000f8f08ff */
[----:B------:R-:W-:-:S06]  /*0050*/  USHF.R.S32.HI UR4, URZ, 0x1, UR4 ;  /* 0x00000001ff047899 */ /* 0x000fcc0008011404 */
[----:B0-----:R-:W-:Y:S02]  /*0060*/  VIADD R7, R11, -UR4 ;  /* 0x800000040b077c36 */ /* 0x001fe40008000000 */
[----:B--2---:R-:W-:-:S05]  /*0070*/  VIADD R0, R6, -UR4 ;  /* 0x8000000406007c36 */ /* 0x004fca0008000000 */
[----:B------:R-:W-:-:S04]  /*0080*/  VIMNMX R2, PT, PT, R7, R0, !PT ;  /* 0x0000000007027248 */ /* 0x000fc80007fe0100 */
[----:B------:R-:W-:-:S13]  /*0090*/  ISETP.GT.AND P0, PT, R2, UR4, PT ;  /* 0x0000000402007c0c */ /* 0x000fda000bf04270 */
[----:B------:R-:W-:Y:S05]  /*00a0*/  @P0 EXIT ;  /* 0x000000000000094d */ /* 0x000fea0003800000 */
[----:B------:R-:W0:Y:S01]  /*00b0*/  LDC.64 R2, c[0x0][0x398] ;  /* 0x0000e600ff027b82 */ /* 0x000e220000000a00 */
[----:B------:R-:W-:Y:S01]  /*00c0*/  BSSY.RECONVERGENT B0, `(.L_x_15) ;  /* 0x0000018000007945 */ /* 0x000fe20003800200 */
[----:B------:R-:W-:Y:S01]  /*00d0*/  IMAD R6, R11, UR5, R6 ;  /* 0x000000050b067c24 */ /* 0x000fe2000f8e0206 */
[----:B0-----:R-:W-:-:S08]  /*00e0*/  DADD R8, R2, R2 ;  /* 0x0000000002087229 */ /* 0x001fd00000000002 */
[----:B------:R-:W-:Y:S01]  /*00f0*/  DMUL R8, R8, R2 ;  /* 0x0000000208087228 */ /* 0x000fe20000000000 */
[----:B------:R-:W-:-:S05]  /*0100*/  IMAD.MOV.U32 R2, RZ, RZ, 0x1 ;  /* 0x00000001ff027424 */ /* 0x000fca00078e00ff */
[----:B------:R-:W0:Y:S02]  /*0110*/  MUFU.RCP64H R3, R9 ;  /* 0x0000000900037308 */ /* 0x000e240000001800 */
[----:B0-----:R-:W-:-:S08]  /*0120*/  DFMA R4, -R8, R2, 1 ;  /* 0x3ff000000804742b */ /* 0x001fd00000000102 */
[----:B------:R-:W-:-:S08]  /*0130*/  DFMA R4, R4, R4, R4 ;  /* 0x000000040404722b */ /* 0x000fd00000000004 */
[----:B------:R-:W-:Y:S01]  /*0140*/  DFMA R2, R2, R4, R2 ;  /* 0x000000040202722b */ /* 0x000fe20000000002 */
[----:B------:R-:W-:-:S04]  /*0150*/  IMAD R4, R0, R0, RZ ;  /* 0x0000000000047224 */ /* 0x000fc800078e02ff */
[----:B------:R-:W-:-:S03]  /*0160*/  IMAD R10, R7, R7, R4 ;  /* 0x00000007070a7224 */ /* 0x000fc600078e0204 */
[----:B------:R-:W-:Y:S01]  /*0170*/  DFMA R12, -R8, R2, 1 ;  /* 0x3ff00000080c742b */ /* 0x000fe20000000102 */
[----:B------:R-:W0:Y:S07]  /*0180*/  I2F.F64.U32 R4, R10 ;  /* 0x0000000a00047312 */ /* 0x000e2e0000201800 */
[----:B------:R-:W-:-:S08]  /*0190*/  DFMA R2, R2, R12, R2 ;  /* 0x0000000c0202722b */ /* 0x000fd00000000002 */
[----:B0-----:R-:W-:-:S08]  /*01a0*/  DMUL R12, R4, -R2 ;  /* 0x80000002040c7228 */ /* 0x001fd00000000000 */
[--C-:B------:R-:W-:Y:S02]  /*01b0*/  DFMA R14, -R8, R12, -R4.reuse ;  /* 0x0000000c080e722b */ /* 0x100fe40000000904 */
[----:B------:R-:W-:-:S06]  /*01c0*/  DADD R4, -RZ, -R4 ;  /* 0x00000000ff047229 */ /* 0x000fcc0000000904 */
[----:B------:R-:W-:-:S04]  /*01d0*/  DFMA R2, R2, R14, R12 ;  /* 0x0000000e0202722b */ /* 0x000fc8000000000c */
[----:B------:R-:W-:-:S06]  /*01e0*/  FSETP.GEU.AND P1, PT, |R5|, 6.5827683646048100446e-37, PT ;  /* 0x036000000500780b */ /* 0x000fcc0003f2e200 */
[----:B------:R-:W-:-:S05]  /*01f0*/  FFMA R12, RZ, R9, R3 ;  /* 0x00000009ff0c7223 */ /* 0x000fca0000000003 */
[----:B------:R-:W-:-:S13]  /*0200*/  FSETP.GT.AND P0, PT, |R12|, 1.469367938527859385e-39, PT ;  /* 0x001000000c00780b */ /* 0x000fda0003f04200 */
[----:B------:R-:W-:Y:S05]  /*0210*/  @P0 BRA P1, `(.L_x_16) ;  /* 0x0000000000080947 */ /* 0x000fea0000800000 */
[----:B------:R-:W-:-:S07]  /*0220*/  MOV R12, 0x240 ;  /* 0x00000240000c7802 */ /* 0x000fce0000000f00 */
[----:B------:R-:W-:Y:S05]  /*0230*/  CALL.REL.NOINC `($__internal_1_$__cuda_sm20_div_rn_f64_full) ;  /* 0x0000000400247944 */ /* 0x000fea0003c00000 */
.L_x_16:
[----:B------:R-:W-:Y:S05]  /*0240*/  BSYNC.RECONVERGENT B0 ;  /* 0x0000000000007941 */ /* 0x000fea0003800200 */
.L_x_15:
[----:B------:R-:W-:Y:S01]  /*0250*/  IMAD.MOV.U32 R4, RZ, RZ, 0x652b82fe ;  /* 0x652b82feff047424 */ /* 0x000fe200078e00ff */
[----:B------:R-:W-:Y:S01]  /*0260*/  UMOV UR4, 0xfefa39ef ;  /* 0xfefa39ef00047882 */ /* 0x000fe20000000000 */
[----:B------:R-:W-:Y:S01]  /*0270*/  IMAD.MOV.U32 R5, RZ, RZ, 0x3ff71547 ;  /* 0x3ff71547ff057424 */ /* 0x000fe200078e00ff */
[----:B------:R-:W-:Y:S01]  /*0280*/  UMOV UR5, 0x3fe62e42 ;  /* 0x3fe62e4200057882 */ /* 0x000fe20000000000 */
[----:B------:R-:W0:Y:S01]  /*0290*/  LDC.64 R12, c[0x0][0x388] ;  /* 0x0000e200ff0c7b82 */ /* 0x000e220000000a00 */
[----:B------:R-:W-:Y:S01]  /*02a0*/  FSETP.GEU.AND P0, PT, |R3|, 4.1917929649353027344, PT ;  /* 0x4086232b0300780b */ /* 0x000fe20003f0e200 */
[----:B------:R1:W2:Y:S01]  /*02b0*/  I2F.F64 R14, R0 ;  /* 0x00000000000e7312 */ /* 0x0002a20000201c00 */
[----:B------:R-:W-:Y:S01]  /*02c0*/  BSSY.RECONVERGENT B0, `(.L_x_17) ;  /* 0x0000039000007945 */ /* 0x000fe20003800200 */
[----:B------:R-:W-:-:S08]  /*02d0*/  DFMA R4, R2, R4, 6.75539944105574400000e+15 ;  /* 0x433800000204742b */ /* 0x000fd00000000004 */
[----:B------:R-:W-:-:S08]  /*02e0*/  DADD R8, R4, -6.75539944105574400000e+15 ;  /* 0xc338000004087429 */ /* 0x000fd00000000000 */
[----:B------:R-:W-:Y:S01]  /*02f0*/  DFMA R10, R8, -UR4, R2 ;  /* 0x80000004080a7c2b */ /* 0x000fe20008000002 */
[----:B------:R-:W-:Y:S01]  /*0300*/  UMOV UR4, 0x3b39803f ;  /* 0x3b39803f00047882 */ /* 0x000fe20000000000 */
[----:B------:R-:W-:-:S06]  /*0310*/  UMOV UR5, 0x3c7abc9e ;  /* 0x3c7abc9e00057882 */ /* 0x000fcc0000000000 */
[----:B------:R-:W-:Y:S01]  /*0320*/  DFMA R8, R8, -UR4, R10 ;  /* 0x8000000408087c2b */ /* 0x000fe2000800000a */
[----:B------:R-:W-:Y:S01]  /*0330*/  UMOV UR4, 0x69ce2bdf ;  /* 0x69ce2bdf00047882 */ /* 0x000fe20000000000 */
[----:B------:R-:W-:Y:S01]  /*0340*/  IMAD.MOV.U32 R10, RZ, RZ, -0x35dec16 ;  /* 0xfca213eaff0a7424 */ /* 0x000fe200078e00ff */
[----:B------:R-:W-:Y:S01]  /*0350*/  UMOV UR5, 0x3e5ade15 ;  /* 0x3e5ade1500057882 */ /* 0x000fe20000000000 */
[----:B------:R-:W-:-:S06]  /*0360*/  IMAD.MOV.U32 R11, RZ, RZ, 0x3e928af3 ;  /* 0x3e928af3ff0b7424 */ /* 0x000fcc00078e00ff */
[----:B------:R-:W-:Y:S01]  /*0370*/  DFMA R10, R8, UR4, R10 ;  /* 0x00000004080a7c2b */ /* 0x000fe2000800000a */
[----:B------:R-:W-:Y:S01]  /*0380*/  UMOV UR4, 0x62401315 ;  /* 0x6240131500047882 */ /* 0x000fe20000000000 */
[----:B------:R-:W-:-:S06]  /*0390*/  UMOV UR5, 0x3ec71dee ;  /* 0x3ec71dee00057882 */ /* 0x000fcc0000000000 */
[----:B------:R-:W-:Y:S01]  /*03a0*/  DFMA R10, R8, R10, UR4 ;  /* 0x00000004080a7e2b */ /* 0x000fe2000800000a */
        /* <DEDUP_REMOVED lines=20> */
[C---:B------:R-:W-:Y:S01]  /*04f0*/  DFMA R10, R8.reuse, R10, UR4 ;  /* 0x00000004080a7e2b */ /* 0x040fe2000800000a */
[----:B------:R-:W3:Y:S07]  /*0500*/  LDCU.64 UR4, c[0x0][0x358] ;  /* 0x00006b00ff0477ac */ /* 0x000eee0008000a00 */
[C---:B------:R-:W-:Y:S02]  /*0510*/  DFMA R16, R8.reuse, R10, 1 ;  /* 0x3ff000000810742b */ /* 0x040fe4000000000a */
[----:B------:R-:W4:Y:S06]  /*0520*/  LDC.64 R10, c[0x0][0x380] ;  /* 0x0000e000ff0a7b82 */ /* 0x000f2c0000000a00 */
[----:B------:R-:W-:Y:S01]  /*0530*/  DFMA R18, R8, R16, 1 ;  /* 0x3ff000000812742b */ /* 0x000fe20000000010 */
[----:B------:R1:W5:Y:S09]  /*0540*/  I2F.F64 R8, R7 ;  /* 0x0000000700087312 */ /* 0x0003720000201c00 */
[----:B------:R-:W-:-:S02]  /*0550*/  IMAD R17, R4, 0x100000, R19 ;  /* 0x0010000004117824 */ /* 0x000fc400078e0213 */
[----:B------:R-:W-:Y:S01]  /*0560*/  IMAD.MOV.U32 R16, RZ, RZ, R18 ;  /* 0x000000ffff107224 */ /* 0x000fe200078e0012 */
[----:B0123--:R-:W-:Y:S06]  /*0570*/  @!P0 BRA `(.L_x_18) ;  /* 0x0000000000348947 */ /* 0x00ffec0003800000 */
[----:B------:R-:W-:Y:S01]  /*0580*/  FSETP.GEU.AND P1, PT, |R3|, 4.2275390625, PT ;  /* 0x408748000300780b */ /* 0x000fe20003f2e200 */
[C---:B------:R-:W-:Y:S02]  /*0590*/  DADD R16, R2.reuse, +INF ;  /* 0x7ff0000002107429 */ /* 0x040fe40000000000 */
[----:B------:R-:W-:-:S08]  /*05a0*/  DSETP.GEU.AND P0, PT, R2, RZ, PT ;  /* 0x000000ff0200722a */ /* 0x000fd00003f0e000 */
[----:B------:R-:W-:Y:S02]  /*05b0*/  FSEL R16, R16, RZ, P0 ;  /* 0x000000ff10107208 */ /* 0x000fe40000000000 */
[----:B------:R-:W-:Y:S01]  /*05c0*/  @!P1 LEA.HI R0, R4, R4, RZ, 0x1 ;  /* 0x0000000404009211 */ /* 0x000fe200078f08ff */
[----:B------:R-:W-:Y:S01]  /*05d0*/  @!P1 IMAD.MOV.U32 R2, RZ, RZ, R18 ;  /* 0x000000ffff029224 */ /* 0x000fe200078e0012 */
[----:B------:R-:W-:Y:S02]  /*05e0*/  FSEL R17, R17, RZ, P0 ;  /* 0x000000ff11117208 */ /* 0x000fe40000000000 */
[----:B------:R-:W-:-:S05]  /*05f0*/  @!P1 SHF.R.S32.HI R3, RZ, 0x1, R0 ;  /* 0x00000001ff039819 */ /* 0x000fca0000011400 */
[----:B------:R-:W-:Y:S02]  /*0600*/  @!P1 IMAD.IADD R4, R4, 0x1, -R3 ;  /* 0x0000000104049824 */ /* 0x000fe400078e0a03 */
[----:B------:R-:W-:-:S03]  /*0610*/  @!P1 IMAD R3, R3, 0x100000, R19 ;  /* 0x0010000003039824 */ /* 0x000fc600078e0213 */
[----:B------:R-:W-:Y:S01]  /*0620*/  @!P1 LEA R5, R4, 0x3ff00000, 0x14 ;  /* 0x3ff0000004059811 */ /* 0x000fe200078ea0ff */
[----:B------:R-:W-:-:S06]  /*0630*/  @!P1 IMAD.MOV.U32 R4, RZ, RZ, RZ ;  /* 0x000000ffff049224 */ /* 0x000fcc00078e00ff */
[----:B------:R-:W-:-:S11]  /*0640*/  @!P1 DMUL R16, R2, R4 ;  /* 0x0000000402109228 */ /* 0x000fd60000000000 */
.L_x_18:
[----:B------:R-:W-:Y:S05]  /*0650*/  BSYNC.RECONVERGENT B0 ;  /* 0x0000000000007941 */ /* 0x000fea0003800200 */
.L_x_17:
[-C--:B------:R-:W-:Y:S01]  /*0660*/  DMUL R14, R14, R16.reuse ;  /* 0x000000100e0e7228 */ /* 0x080fe20000000000 */
[----:B----4-:R-:W-:Y:S01]  /*0670*/  IMAD.WIDE R10, R6, 0x8, R10 ;  /* 0x00000008060a7825 */ /* 0x010fe200078e020a */
[----:B-----5:R-:W-:-:S03]  /*0680*/  DMUL R8, R8, R16 ;  /* 0x0000001008087228 */ /* 0x020fc60000000000 */
[----:B------:R-:W-:Y:S02]  /*0690*/  IMAD.WIDE R12, R6, 0x8, R12 ;  /* 0x00000008060c7825 */ /* 0x000fe400078e020c */
[----:B------:R-:W-:Y:S04]  /*06a0*/  STG.E.64 desc[UR4][R10.64], R14 ;  /* 0x0000000e0a007986 */ /* 0x000fe8000c101b04 */
[----:B------:R-:W-:Y:S01]  /*06b0*/  STG.E.64 desc[UR4][R12.64], R8 ;  /* 0x000000080c007986 */ /* 0x000fe2000c101b04 */
[----:B------:R-:W-:Y:S05]  /*06c0*/  EXIT ;  /* 0x000000000000794d */ /* 0x000fea0003800000 */
        .weak           $__internal_1_$__cuda_sm20_div_rn_f64_full
        .type           $__internal_1_$__cuda_sm20_div_rn_f64_full,@function
        .size           $__internal_1_$__cuda_sm20_div_rn_f64_full,(.L_x_26 - $__internal_1_$__cuda_sm20_div_rn_f64_full)
$__internal_1_$__cuda_sm20_div_rn_f64_full:
[C---:B------:R-:W-:Y:S01]  /*06d0*/  FSETP.GEU.AND P0, PT, |R9|.reuse, 1.469367938527859385e-39, PT ;  /* 0x001000000900780b */ /* 0x040fe20003f0e200 */
[--C-:B------:R-:W-:Y:S01]  /*06e0*/  IMAD.MOV.U32 R10, RZ, RZ, R8.reuse ;  /* 0x000000ffff0a7224 */ /* 0x100fe200078e0008 */
[----:B------:R-:W-:Y:S01]  /*06f0*/  LOP3.LUT R2, R9, 0x800fffff, RZ, 0xc0, !PT ;  /* 0x800fffff09027812 */ /* 0x000fe200078ec0ff */
[----:B------:R-:W-:Y:S01]  /*0700*/  IMAD.MOV.U32 R11, RZ, RZ, R9 ;  /* 0x000000ffff0b7224 */ /* 0x000fe200078e0009 */
[C---:B------:R-:W-:Y:S01]  /*0710*/  FSETP.GEU.AND P2, PT, |R5|.reuse, 1.469367938527859385e-39, PT ;  /* 0x001000000500780b */ /* 0x040fe20003f4e200 */
[----:B------:R-:W-:Y:S01]  /*0720*/  IMAD.MOV.U32 R16, RZ, RZ, 0x1 ;  /* 0x00000001ff107424 */ /* 0x000fe200078e00ff */
[----:B------:R-:W-:Y:S01]  /*0730*/  LOP3.LUT R3, R2, 0x3ff00000, RZ, 0xfc, !PT ;  /* 0x3ff0000002037812 */ /* 0x000fe200078efcff */
[----:B------:R-:W-:Y:S01]  /*0740*/  IMAD.MOV.U32 R2, RZ, RZ, R8 ;  /* 0x000000ffff027224 */ /* 0x000fe200078e0008 */
[----:B------:R-:W-:Y:S01]  /*0750*/  LOP3.LUT R13, R5, 0x7ff00000, RZ, 0xc0, !PT ;  /* 0x7ff00000050d7812 */ /* 0x000fe200078ec0ff */
[----:B------:R-:W-:Y:S01]  /*0760*/  BSSY.RECONVERGENT B1, `(.L_x_19) ;  /* 0x0000051000017945 */ /* 0x000fe20003800200 */
[----:B------:R-:W-:-:S03]  /*0770*/  LOP3.LUT R20, R9, 0x7ff00000, RZ, 0xc0, !PT ;  /* 0x7ff0000009147812 */ /* 0x000fc600078ec0ff */
[----:B------:R-:W-:Y:S01]  /*0780*/  @!P0 DMUL R2, R10, 8.98846567431157953865e+307 ;  /* 0x7fe000000a028828 */ /* 0x000fe20000000000 */
[----:B------:R-:W-:-:S03]  /*0790*/  ISETP.GE.U32.AND P1, PT, R13, R20, PT ;  /* 0x000000140d00720c */ /* 0x000fc60003f26070 */
[----:B------:R-:W-:Y:S01]  /*07a0*/  @!P2 LOP3.LUT R8, R11, 0x7ff00000, RZ, 0xc0, !PT ;  /* 0x7ff000000b08a812 */ /* 0x000fe200078ec0ff */
[----:B------:R-:W-:Y:S01]  /*07b0*/  @!P2 IMAD.MOV.U32 R22, RZ, RZ, RZ ;  /* 0x000000ffff16a224 */ /* 0x000fe200078e00ff */
[----:B------:R-:W0:Y:S02]  /*07c0*/  MUFU.RCP64H R17, R3 ;  /* 0x0000000300117308 */ /* 0x000e240000001800 */
[----:B------:R-:W-:Y:S01]  /*07d0*/  @!P2 ISETP.GE.U32.AND P3, PT, R13, R8, PT ;  /* 0x000000080d00a20c */ /* 0x000fe20003f66070 */
[----:B------:R-:W-:Y:S01]  /*07e0*/  IMAD.MOV.U32 R8, RZ, RZ, R4 ;  /* 0x000000ffff087224 */ /* 0x000fe200078e0004 */
[----:B0-----:R-:W-:-:S08]  /*07f0*/  DFMA R14, R16, -R2, 1 ;  /* 0x3ff00000100e742b */ /* 0x001fd00000000802 */
[----:B------:R-:W-:Y:S01]  /*0800*/  DFMA R18, R14, R14, R14 ;  /* 0x0000000e0e12722b */ /* 0x000fe2000000000e */
[----:B------:R-:W-:-:S05]  /*0810*/  IMAD.MOV.U32 R14, RZ, RZ, 0x1ca00000 ;  /* 0x1ca00000ff0e7424 */ /* 0x000fca00078e00ff */
[C---:B------:R-:W-:Y:S02]  /*0820*/  @!P2 SEL R15, R14.reuse, 0x63400000, !P3 ;  /* 0x634000000e0fa807 */ /* 0x040fe40005800000 */
[----:B------:R-:W-:Y:S01]  /*0830*/  DFMA R16, R16, R18, R16 ;  /* 0x000000121010722b */ /* 0x000fe20000000010 */
[----:B------:R-:W-:Y:S02]  /*0840*/  SEL R9, R14, 0x63400000, !P1 ;  /* 0x634000000e097807 */ /* 0x000fe40004800000 */
[--C-:B------:R-:W-:Y:S02]  /*0850*/  @!P2 LOP3.LUT R15, R15, 0x80000000, R5.reuse, 0xf8, !PT ;  /* 0x800000000f0fa812 */ /* 0x100fe400078ef805 */
[----:B------:R-:W-:Y:S02]  /*0860*/  LOP3.LUT R9, R9, 0x800fffff, R5, 0xf8, !PT ;  /* 0x800fffff09097812 */ /* 0x000fe400078ef805 */
[----:B------:R-:W-:Y:S01]  /*0870*/  @!P2 LOP3.LUT R23, R15, 0x100000, RZ, 0xfc, !PT ;  /* 0x001000000f17a812 */ /* 0x000fe200078efcff */
[----:B------:R-:W-:-:S05]  /*0880*/  DFMA R18, R16, -R2, 1 ;  /* 0x3ff000001012742b */ /* 0x000fca0000000802 */
[----:B------:R-:W-:Y:S01]  /*0890*/  @!P2 DFMA R8, R8, 2, -R22 ;  /* 0x400000000808a82b */ /* 0x000fe20000000816 */
[----:B------:R-:W-:Y:S02]  /*08a0*/  IMAD.MOV.U32 R23, RZ, RZ, R13 ;  /* 0x000000ffff177224 */ /* 0x000fe400078e000d */
[----:B------:R-:W-:Y:S01]  /*08b0*/  DFMA R16, R16, R18, R16 ;  /* 0x000000121010722b */ /* 0x000fe20000000010 */
[----:B------:R-:W-:Y:S01]  /*08c0*/  IMAD.MOV.U32 R22, RZ, RZ, R20 ;  /* 0x000000ffff167224 */ /* 0x000fe200078e0014 */
[----:B------:R-:W-:-:S05]  /*08d0*/  @!P0 LOP3.LUT R22, R3, 0x7ff00000, RZ, 0xc0, !PT ;  /* 0x7ff0000003168812 */ /* 0x000fca00078ec0ff */
[----:B------:R-:W-:Y:S01]  /*08e0*/  @!P2 LOP3.LUT R23, R9, 0x7ff00000, RZ, 0xc0, !PT ;  /* 0x7ff000000917a812 */ /* 0x000fe200078ec0ff */
[----:B------:R-:W-:Y:S01]  /*08f0*/  VIADD R24, R22, 0xffffffff ;  /* 0xffffffff16187836 */ /* 0x000fe20000000000 */
[----:B------:R-:W-:-:S03]  /*0900*/  DMUL R18, R16, R8 ;  /* 0x0000000810127228 */ /* 0x000fc60000000000 */
[----:B------:R-:W-:-:S05]  /*0910*/  VIADD R15, R23, 0xffffffff ;  /* 0xffffffff170f7836 */ /* 0x000fca0000000000 */
[----:B------:R-:W-:Y:S01]  /*0920*/  ISETP.GT.U32.AND P0, PT, R15, 0x7feffffe, PT ;  /* 0x7feffffe0f00780c */ /* 0x000fe20003f04070 */
[----:B------:R-:W-:-:S03]  /*0930*/  DFMA R20, R18, -R2, R8 ;  /* 0x800000021214722b */ /* 0x000fc60000000008 */
[----:B------:R-:W-:-:S05]  /*0940*/  ISETP.GT.U32.OR P0, PT, R24, 0x7feffffe, P0 ;  /* 0x7feffffe1800780c */ /* 0x000fca0000704470 */
[----:B------:R-:W-:-:S08]  /*0950*/  DFMA R16, R16, R20, R18 ;  /* 0x000000141010722b */ /* 0x000fd00000000012 */
[----:B------:R-:W-:Y:S05]  /*0960*/  @P0 BRA `(.L_x_20) ;  /* 0x00000000006c0947 */ /* 0x000fea0003800000 */
[----:B------:R-:W-:-:S04]  /*0970*/  LOP3.LUT R18, R11, 0x7ff00000, RZ, 0xc0, !PT ;  /* 0x7ff000000b127812 */ /* 0x000fc800078ec0ff */
[CC--:B------:R-:W-:Y:S02]  /*0980*/  VIADDMNMX R4, R13.reuse, -R18.reuse, 0xb9600000, !PT ;  /* 0xb96000000d047446 */ /* 0x0c0fe40007800912 */
[----:B------:R-:W-:Y:S02]  /*0990*/  ISETP.GE.U32.AND P0, PT, R13, R18, PT ;  /* 0x000000120d00720c */ /* 0x000fe40003f06070 */
[----:B------:R-:W-:Y:S02]  /*09a0*/  VIMNMX R4, PT, PT, R4, 0x46a00000, PT ;  /* 0x46a0000004047848 */ /* 0x000fe40003fe0100 */
[----:B------:R-:W-:-:S05]  /*09b0*/  SEL R13, R14, 0x63400000, !P0 ;  /* 0x634000000e0d7807 */ /* 0x000fca0004000000 */
[----:B------:R-:W-:Y:S02]  /*09c0*/  IMAD.IADD R13, R4, 0x1, -R13 ;  /* 0x00000001040d7824 */ /* 0x000fe400078e0a0d */
[----:B------:R-:W-:Y:S02]  /*09d0*/  IMAD.MOV.U32 R4, RZ, RZ, RZ ;  /* 0x000000ffff047224 */ /* 0x000fe400078e00ff */
[----:B------:R-:W-:-:S06]  /*09e0*/  VIADD R5, R13, 0x7fe00000 ;  /* 0x7fe000000d057836 */ /* 0x000fcc0000000000 */
[----:B------:R-:W-:-:S10]  /*09f0*/  DMUL R14, R16, R4 ;  /* 0x00000004100e7228 */ /* 0x000fd40000000000 */
[----:B------:R-:W-:-:S13]  /*0a00*/  FSETP.GTU.AND P0, PT, |R15|, 1.469367938527859385e-39, PT ;  /* 0x001000000f00780b */ /* 0x000fda0003f0c200 */
[----:B------:R-:W-:Y:S05]  /*0a10*/  @P0 BRA `(.L_x_21) ;  /* 0x0000000000940947 */ /* 0x000fea0003800000 */
[----:B------:R-:W-:Y:S01]  /*0a20*/  DFMA R2, R16, -R2, R8 ;  /* 0x800000021002722b */ /* 0x000fe20000000008 */
[----:B------:R-:W-:-:S09]  /*0a30*/  IMAD.MOV.U32 R4, RZ, RZ, RZ ;  /* 0x000000ffff047224 */ /* 0x000fd200078e00ff */
[C---:B------:R-:W-:Y:S02]  /*0a40*/  FSETP.NEU.AND P0, PT, R3.reuse, RZ, PT ;  /* 0x000000ff0300720b */ /* 0x040fe40003f0d000 */
[----:B------:R-:W-:-:S04]  /*0a50*/  LOP3.LUT R11, R3, 0x80000000, R11, 0x48, !PT ;  /* 0x80000000030b7812 */ /* 0x000fc800078e480b */
[----:B------:R-:W-:-:S07]  /*0a60*/  LOP3.LUT R5, R11, R5, RZ, 0xfc, !PT ;  /* 0x000000050b057212 */ /* 0x000fce00078efcff */
[----:B------:R-:W-:Y:S05]  /*0a70*/  @!P0 BRA `(.L_x_21) ;  /* 0x00000000007c8947 */ /* 0x000fea0003800000 */
[----:B------:R-:W-:Y:S01]  /*0a80*/  IMAD.MOV R3, RZ, RZ, -R13 ;  /* 0x000000ffff037224 */ /* 0x000fe200078e0a0d */
[----:B------:R-:W-:Y:S01]  /*0a90*/  DMUL.RP R4, R16, R4 ;  /* 0x0000000410047228 */ /* 0x000fe20000008000 */
[----:B------:R-:W-:Y:S01]  /*0aa0*/  IMAD.MOV.U32 R2, RZ, RZ, RZ ;  /* 0x000000ffff027224 */ /* 0x000fe200078e00ff */
[----:B------:R-:W-:-:S05]  /*0ab0*/  IADD3 R13, PT, PT, -R13, -0x43300000, RZ ;  /* 0xbcd000000d0d7810 */ /* 0x000fca0007ffe1ff */
[----:B------:R-:W-:-:S03]  /*0ac0*/  DFMA R2, R14, -R2, R16 ;  /* 0x800000020e02722b */ /* 0x000fc60000000010 */
[----:B------:R-:W-:-:S07]  /*0ad0*/  LOP3.LUT R11, R5, R11, RZ, 0x3c, !PT ;  /* 0x0000000b050b7212 */ /* 0x000fce00078e3cff */
[----:B------:R-:W-:-:S04]  /*0ae0*/  FSETP.NEU.AND P0, PT, |R3|, R13, PT ;  /* 0x0000000d0300720b */ /* 0x000fc80003f0d200 */
[----:B------:R-:W-:Y:S02]  /*0af0*/  FSEL R14, R4, R14, !P0 ;  /* 0x0000000e040e7208 */ /* 0x000fe40004000000 */
[----:B------:R-:W-:Y:S01]  /*0b00*/  FSEL R15, R11, R15, !P0 ;  /* 0x0000000f0b0f7208 */ /* 0x000fe20004000000 */
[----:B------:R-:W-:Y:S06]  /*0b10*/  BRA `(.L_x_21) ;  /* 0x0000000000547947 */ /* 0x000fec0003800000 */
.L_x_20:
[----:B------:R-:W-:-:S14]  /*0b20*/  DSETP.NAN.AND P0, PT, R4, R4, PT ;  /* 0x000000040400722a */ /* 0x000fdc0003f08000 */
[----:B------:R-:W-:Y:S05]  /*0b30*/  @P0 BRA `(.L_x_22) ;  /* 0x0000000000440947 */ /* 0x000fea0003800000 */
[----:B------:R-:W-:-:S14]  /*0b40*/  DSETP.NAN.AND P0, PT, R10, R10, PT ;  /* 0x0000000a0a00722a */ /* 0x000fdc0003f08000 */
[----:B------:R-:W-:Y:S05]  /*0b50*/  @P0 BRA `(.L_x_23) ;  /* 0x0000000000300947 */ /* 0x000fea0003800000 */
[----:B------:R-:W-:Y:S01]  /*0b60*/  ISETP.NE.AND P0, PT, R23, R22, PT ;  /* 0x000000161700720c */ /* 0x000fe20003f05270 */
[----:B------:R-:W-:Y:S02]  /*0b70*/  IMAD.MOV.U32 R14, RZ, RZ, 0x0 ;  /* 0x00000000ff0e7424 */ /* 0x000fe400078e00ff */
[----:B------:R-:W-:-:S10]  /*0b80*/  IMAD.MOV.U32 R15, RZ, RZ, -0x80000 ;  /* 0xfff80000ff0f7424 */ /* 0x000fd400078e00ff */
[----:B------:R-:W-:Y:S05]  /*0b90*/  @!P0 BRA `(.L_x_21) ;  /* 0x0000000000348947 */ /* 0x000fea0003800000 */
[----:B------:R-:W-:Y:S02]  /*0ba0*/  ISETP.NE.AND P0, PT, R23, 0x7ff00000, PT ;  /* 0x7ff000001700780c */ /* 0x000fe40003f05270 */
[----:B------:R-:W-:Y:S02]  /*0bb0*/  LOP3.LUT R15, R5, 0x80000000, R11, 0x48, !PT ;  /* 0x80000000050f7812 */ /* 0x000fe400078e480b */
[----:B------:R-:W-:-:S13]  /*0bc0*/  ISETP.EQ.OR P0, PT, R22, RZ, !P0 ;  /* 0x000000ff1600720c */ /* 0x000fda0004702670 */
[----:B------:R-:W-:Y:S01]  /*0bd0*/  @P0 LOP3.LUT R2, R15, 0x7ff00000, RZ, 0xfc, !PT ;  /* 0x7ff000000f020812 */ /* 0x000fe200078efcff */
[----:B------:R-:W-:Y:S02]  /*0be0*/  @!P0 IMAD.MOV.U32 R14, RZ, RZ, RZ ;  /* 0x000000ffff0e8224 */ /* 0x000fe400078e00ff */
[----:B------:R-:W-:Y:S02]  /*0bf0*/  @P0 IMAD.MOV.U32 R14, RZ, RZ, RZ ;  /* 0x000000ffff0e0224 */ /* 0x000fe400078e00ff */
[----:B------:R-:W-:Y:S01]  /*0c00*/  @P0 IMAD.MOV.U32 R15, RZ, RZ, R2 ;  /* 0x000000ffff0f0224 */ /* 0x000fe200078e0002 */
[----:B------:R-:W-:Y:S06]  /*0c10*/  BRA `(.L_x_21) ;  /* 0x0000000000147947 */ /* 0x000fec0003800000 */
.L_x_23:
[----:B------:R-:W-:Y:S01]  /*0c20*/  LOP3.LUT R15, R11, 0x80000, RZ, 0xfc, !PT ;  /* 0x000800000b0f7812 */ /* 0x000fe200078efcff */
[----:B------:R-:W-:Y:S01]  /*0c30*/  IMAD.MOV.U32 R14, RZ, RZ, R10 ;  /* 0x000000ffff0e7224 */ /* 0x000fe200078e000a */
[----:B------:R-:W-:Y:S06]  /*0c40*/  BRA `(.L_x_21) ;  /* 0x0000000000087947 */ /* 0x000fec0003800000 */
.L_x_22:
[----:B------:R-:W-:Y:S01]  /*0c50*/  LOP3.LUT R15, R5, 0x80000, RZ, 0xfc, !PT ;  /* 0x00080000050f7812 */ /* 0x000fe200078efcff */
[----:B------:R-:W-:-:S07]  /*0c60*/  IMAD.MOV.U32 R14, RZ, RZ, R4 ;  /* 0x000000ffff0e7224 */ /* 0x000fce00078e0004 */
.L_x_21:
[----:B------:R-:W-:Y:S05]  /*0c70*/  BSYNC.RECONVERGENT B1 ;  /* 0x0000000000017941 */ /* 0x000fea0003800200 */
.L_x_19:
[----:B------:R-:W-:Y:S02]  /*0c80*/  IMAD.MOV.U32 R13, RZ, RZ, 0x0 ;  /* 0x00000000ff0d7424 */ /* 0x000fe400078e00ff */
[----:B------:R-:W-:Y:S02]  /*0c90*/  IMAD.MOV.U32 R2, RZ, RZ, R14 ;  /* 0x000000ffff027224 */ /* 0x000fe400078e000e */
[----:B------:R-:W-:Y:S01]  /*0ca0*/  IMAD.MOV.U32 R3, RZ, RZ, R15 ;  /* 0x000000ffff037224 */ /* 0x000fe200078e000f */
[----:B------:R-:W-:Y:S06]  /*0cb0*/  RET.REL.NODEC R12 `(_Z24gaussianDerivativeKernelPdS_id) ;  /* 0xfffffff00cd07950 */ /* 0x000fec0003c3ffff */
.L_x_24:
        /* <DEDUP_REMOVED lines=12> */
.L_x_26:


//--------------------- .nv.shared.reserved.0     --------------------------
	.section	.nv.shared.reserved.0,"aw",@nobits
	.weak		__nv_reservedSMEM_offset_0_alias
	.size		__nv_reservedSMEM_offset_0_alias, 0, 64
	.other		__nv_reservedSMEM_offset_0_alias,@"STO_CUDA_RESERVED_SHARED STV_DEFAULT"
__nv_reservedSMEM_offset_0_alias:
	.zero		0
	.zero		64


//--------------------- .nv.constant0._Z17convolutionKernelPdS_S_S_S_S_iii --------------------------
	.section	.nv.constant0._Z17convolutionKernelPdS_S_S_S_S_iii,"a",@progbits
	.sectionflags	@""
	.align	4
.nv.constant0._Z17convolutionKernelPdS_S_S_S_S_iii:
	.zero		956


//--------------------- .nv.constant0._Z24gaussianDerivativeKernelPdS_id --------------------------
	.section	.nv.constant0._Z24gaussianDerivativeKernelPdS_id,"a",@progbits
	.sectionflags	@""
	.align	4
.nv.constant0._Z24gaussianDerivativeKernelPdS_id:
	.zero		928


//--------------------- SYMBOLS --------------------------

	.type		.nv.reservedSmem.offset0,@object
	.size		.nv.reservedSmem.offset0,0x4
